// auto-generated by cutlass_sweep.gemm — config: {"arch": "sm_100", "cluster_m": 2, "cluster_n": 1, "dtype": "bf16", "stages": 3, "tile_k": 64, "tile_m": 128, "tile_n": 64}
#include "cutlass/cutlass.h"
#include "cutlass/gemm/collective/collective_builder.hpp"
#include "cutlass/gemm/device/gemm_universal_adapter.h"
#include "cutlass/gemm/kernel/gemm_universal.hpp"
#include "cutlass/epilogue/collective/collective_builder.hpp"

using ElemA = cutlass::bfloat16_t;
using ElemB = cutlass::bfloat16_t;
using ElemCD = cutlass::bfloat16_t;
using Acc  = float;
using TileShape    = cute::Shape<cute::_128, cute::_64, cute::_64>;
using ClusterShape = cute::Shape<cute::_2, cute::_1, cute::_1>;

using CollectiveEpilogue = typename cutlass::epilogue::collective::CollectiveBuilder<
    cutlass::arch::Sm100, cutlass::arch::OpClassTensorOp,
    TileShape, ClusterShape,
    cutlass::epilogue::collective::EpilogueTileAuto,
    Acc, Acc,
    ElemCD, cutlass::layout::RowMajor, 128 / cutlass::sizeof_bits<ElemCD>::value,
    ElemCD, cutlass::layout::RowMajor, 128 / cutlass::sizeof_bits<ElemCD>::value,
    cutlass::epilogue::collective::EpilogueScheduleAuto
  >::CollectiveOp;

using CollectiveMainloop = typename cutlass::gemm::collective::CollectiveBuilder<
    cutlass::arch::Sm100, cutlass::arch::OpClassTensorOp,
    ElemA, cutlass::layout::RowMajor, 128 / cutlass::sizeof_bits<ElemA>::value,
    ElemB, cutlass::layout::ColumnMajor, 128 / cutlass::sizeof_bits<ElemB>::value,
    Acc,
    TileShape, ClusterShape,
    cutlass::gemm::collective::StageCount<3>,
    cutlass::gemm::collective::KernelScheduleAuto
  >::CollectiveOp;

using GemmKernel = cutlass::gemm::kernel::GemmUniversal<
    cute::Shape<int,int,int,int>,
    CollectiveMainloop,
    CollectiveEpilogue
>;
using Gemm = cutlass::gemm::device::GemmUniversalAdapter<GemmKernel>;

// Force the device kernel symbol into the cubin without needing a host main.
auto* _anchor = &cutlass::device_kernel<GemmKernel>;


// ===== COMPILED SASS (sm_100a) =====

	.target	sm_100a

	.elftype	@"ET_EXEC"


//--------------------- .note.nv.tkinfo           --------------------------
	.section	.note.nv.tkinfo,"",@"SHT_NOTE"
	.sectionflags	@"SHF_NOTE_NV_TKINFO"
	.tkinfo
        /*0018*/ 	.word	0x00000002
        /*0030*/ 	.string	""
        /*0030*/ 	.string	"ptxas"
        /*0030*/ 	.string	"Cuda compilation tools, release 13.0, V13.0.88"
        /*0030*/ 	.string	"Build cuda_13.0.r13.0/compiler.36424714_0"
        /*0030*/ 	.string	"-arch sm_100a -m 64 "



//--------------------- .note.nv.cuinfo           --------------------------
	.section	.note.nv.cuinfo,"",@"SHT_NOTE"
	.sectionflags	@"SHF_NOTE_NV_CUINFO"
        /*0018*/ 	.short	0x0002
        /*001a*/ 	.short	0x0064
        /*001c*/ 	.short	0x0082
	.zero		2


//--------------------- .nv.info                  --------------------------
	.section	.nv.info,"",@"SHT_CUDA_INFO"
	.align	4


	//----- nvinfo : EIATTR_REGCOUNT
	.align		4
        /*0000*/ 	.byte	0x04, 0x2f
        /*0002*/ 	.short	(.L_19 - .L_18)
	.align		4
.L_18:
        /*0004*/ 	.word	index@(_ZN7cutlass13device_kernelINS_4gemm6kernel13GemmUniversalIN4cute5tupleIJiiiiEEENS1_10collective13CollectiveMmaINS1_35MainloopSm100TmaUmmaWarpSpecializedILi3ELi2ELi4ENS5_IJNS4_1CILi2EEENSA_ILi1EEESC_EEEEENS5_IJNSA_ILi128EEENSA_ILi64EEESG_EEENS_10bfloat16_tENS5_IJlSC_lEEESI_SJ_NS4_8TiledMMAINS4_8MMA_AtomIJNS4_26SM100_MMA_F16BF16_2x1SM_SSISI_SI_fLi128ELi64ELNS4_4UMMA5MajorE0ELSO_0ELNSN_7ScaleInE0ELSP_0EEEEEENS4_6LayoutINS5_IJSC_SC_SC_EEENS5_IJNSA_ILi0EEESU_SU_EEEEENS5_IJNS4_10UnderscoreESX_SX_EEEEENS4_18SM100_TMA_2SM_LOADENS4_14ComposedLayoutINS4_7SwizzleILi3ELi4ELi3EEENS4_18smem_ptr_flag_bitsILi16EEENSS_INS5_IJNSA_ILi8EEESG_EEENS5_IJSG_SC_EEEEEEEvNS4_8identityES10_S1A_vS1B_EENS_8epilogue10collective18CollectiveEpilogueINS1D_23Sm100TmaWarpSpecializedILi3ELi2ELi16ELb1ELb0EEEJNS5_IJSG_SG_SG_EEENS5_IJNSS_ISG_SC_EENSS_INS5_IJNSA_ILi16EEESB_EEENS5_IJSC_NSA_ILi32EEEEEEEEEEESI_SJ_SI_SJ_NS1D_6fusion15FusionCallbacksIS1H_NS1Q_17LinearCombinationISI_fSI_fLNS_15FloatRoundStyleE2EEES1I_S1P_JEEENS4_5SM1004TMEM4LOAD26SM100_TMEM_LOAD_32dp32b16xENS4_13SM90_TMA_LOADENS11_INS12_ILi1ELi4ELi3EEES15_NSS_INS5_IJS16_S1K_EEENS5_IJS1K_SC_EEEEEEENS4_39AutoVectorizingCopyWithAssumedAlignmentILi128EEENS4_14SM90_TMA_STOREES25_S27_S27_EEEvvEEEEvNT_6ParamsE)
        /*0008*/ 	.word	0x00000059


	//----- nvinfo : EIATTR_FRAME_SIZE
	.align		4
.L_19:
        /*000c*/ 	.byte	0x04, 0x11
        /*000e*/ 	.short	(.L_21 - .L_20)
	.align		4
.L_20:
        /*0010*/ 	.word	index@($__internal_2_$__cuda_sm10x_tcgen05_guardrail_trap_unallocated_columns_being_dealloced)
        /*0014*/ 	.word	0x00000000


	//----- nvinfo : EIATTR_FRAME_SIZE
	.align		4
.L_21:
        /*0018*/ 	.byte	0x04, 0x11
        /*001a*/ 	.short	(.L_23 - .L_22)
	.align		4
.L_22:
        /*001c*/ 	.word	index@($__internal_1_$__cuda_sm10x_tcgen05_guardrail_trap_phase_invalid_during_alloc)
        /*0020*/ 	.word	0x00000000


	//----- nvinfo : EIATTR_FRAME_SIZE
	.align		4
.L_23:
        /*0024*/ 	.byte	0x04, 0x11
        /*0026*/ 	.short	(.L_25 - .L_24)
	.align		4
.L_24:
        /*0028*/ 	.word	index@($__internal_0_$__cuda_sm10x_tcgen05_guardrail_trap_col_being_dealloced_not_returned_by_alloc)
        /*002c*/ 	.word	0x00000000


	//----- nvinfo : EIATTR_FRAME_SIZE
	.align		4
.L_25:
        /*0030*/ 	.byte	0x04, 0x11
        /*0032*/ 	.short	(.L_27 - .L_26)
	.align		4
.L_26:
        /*0034*/ 	.word	index@(_ZN7cutlass13device_kernelINS_4gemm6kernel13GemmUniversalIN4cute5tupleIJiiiiEEENS1_10collective13CollectiveMmaINS1_35MainloopSm100TmaUmmaWarpSpecializedILi3ELi2ELi4ENS5_IJNS4_1CILi2EEENSA_ILi1EEESC_EEEEENS5_IJNSA_ILi128EEENSA_ILi64EEESG_EEENS_10bfloat16_tENS5_IJlSC_lEEESI_SJ_NS4_8TiledMMAINS4_8MMA_AtomIJNS4_26SM100_MMA_F16BF16_2x1SM_SSISI_SI_fLi128ELi64ELNS4_4UMMA5MajorE0ELSO_0ELNSN_7ScaleInE0ELSP_0EEEEEENS4_6LayoutINS5_IJSC_SC_SC_EEENS5_IJNSA_ILi0EEESU_SU_EEEEENS5_IJNS4_10UnderscoreESX_SX_EEEEENS4_18SM100_TMA_2SM_LOADENS4_14ComposedLayoutINS4_7SwizzleILi3ELi4ELi3EEENS4_18smem_ptr_flag_bitsILi16EEENSS_INS5_IJNSA_ILi8EEESG_EEENS5_IJSG_SC_EEEEEEEvNS4_8identityES10_S1A_vS1B_EENS_8epilogue10collective18CollectiveEpilogueINS1D_23Sm100TmaWarpSpecializedILi3ELi2ELi16ELb1ELb0EEEJNS5_IJSG_SG_SG_EEENS5_IJNSS_ISG_SC_EENSS_INS5_IJNSA_ILi16EEESB_EEENS5_IJSC_NSA_ILi32EEEEEEEEEEESI_SJ_SI_SJ_NS1D_6fusion15FusionCallbacksIS1H_NS1Q_17LinearCombinationISI_fSI_fLNS_15FloatRoundStyleE2EEES1I_S1P_JEEENS4_5SM1004TMEM4LOAD26SM100_TMEM_LOAD_32dp32b16xENS4_13SM90_TMA_LOADENS11_INS12_ILi1ELi4ELi3EEES15_NSS_INS5_IJS16_S1K_EEENS5_IJS1K_SC_EEEEEEENS4_39AutoVectorizingCopyWithAssumedAlignmentILi128EEENS4_14SM90_TMA_STOREES25_S27_S27_EEEvvEEEEvNT_6ParamsE)
        /*0038*/ 	.word	0x00000000


	//----- nvinfo : EIATTR_MIN_STACK_SIZE
	.align		4
.L_27:
        /*003c*/ 	.byte	0x04, 0x12
        /*003e*/ 	.short	(.L_29 - .L_28)
	.align		4
.L_28:
        /*0040*/ 	.word	index@(_ZN7cutlass13device_kernelINS_4gemm6kernel13GemmUniversalIN4cute5tupleIJiiiiEEENS1_10collective13CollectiveMmaINS1_35MainloopSm100TmaUmmaWarpSpecializedILi3ELi2ELi4ENS5_IJNS4_1CILi2EEENSA_ILi1EEESC_EEEEENS5_IJNSA_ILi128EEENSA_ILi64EEESG_EEENS_10bfloat16_tENS5_IJlSC_lEEESI_SJ_NS4_8TiledMMAINS4_8MMA_AtomIJNS4_26SM100_MMA_F16BF16_2x1SM_SSISI_SI_fLi128ELi64ELNS4_4UMMA5MajorE0ELSO_0ELNSN_7ScaleInE0ELSP_0EEEEEENS4_6LayoutINS5_IJSC_SC_SC_EEENS5_IJNSA_ILi0EEESU_SU_EEEEENS5_IJNS4_10UnderscoreESX_SX_EEEEENS4_18SM100_TMA_2SM_LOADENS4_14ComposedLayoutINS4_7SwizzleILi3ELi4ELi3EEENS4_18smem_ptr_flag_bitsILi16EEENSS_INS5_IJNSA_ILi8EEESG_EEENS5_IJSG_SC_EEEEEEEvNS4_8identityES10_S1A_vS1B_EENS_8epilogue10collective18CollectiveEpilogueINS1D_23Sm100TmaWarpSpecializedILi3ELi2ELi16ELb1ELb0EEEJNS5_IJSG_SG_SG_EEENS5_IJNSS_ISG_SC_EENSS_INS5_IJNSA_ILi16EEESB_EEENS5_IJSC_NSA_ILi32EEEEEEEEEEESI_SJ_SI_SJ_NS1D_6fusion15FusionCallbacksIS1H_NS1Q_17LinearCombinationISI_fSI_fLNS_15FloatRoundStyleE2EEES1I_S1P_JEEENS4_5SM1004TMEM4LOAD26SM100_TMEM_LOAD_32dp32b16xENS4_13SM90_TMA_LOADENS11_INS12_ILi1ELi4ELi3EEES15_NSS_INS5_IJS16_S1K_EEENS5_IJS1K_SC_EEEEEEENS4_39AutoVectorizingCopyWithAssumedAlignmentILi128EEENS4_14SM90_TMA_STOREES25_S27_S27_EEEvvEEEEvNT_6ParamsE)
        /*0044*/ 	.word	0x00000000
.L_29:


//--------------------- .nv.compat                --------------------------
	.section	.nv.compat,"",@"SHT_CUDA_COMPAT_INFO"
	.align	4
        /*0000*/ 	.byte	0x02, 0x09, 0x01, 0x00, 0x02, 0x02, 0x02, 0x00, 0x02, 0x05, 0x05, 0x00, 0x03, 0x07, 0x01, 0x01
        /*0010*/ 	.byte	0x02, 0x03, 0x01, 0x00, 0x02, 0x06, 0x01, 0x00, 0x04, 0x0b, 0x08, 0x00, 0x09, 0x00, 0x00, 0x00
        /*0020*/ 	.byte	0x00, 0x00, 0x00, 0x00


//--------------------- .nv.info._ZN7cutlass13device_kernelINS_4gemm6kernel13GemmUniversalIN4cute5tupleIJiiiiEEENS1_10collective13CollectiveMmaINS1_35MainloopSm100TmaUmmaWarpSpecializedILi3ELi2ELi4ENS5_IJNS4_1CILi2EEENSA_ILi1EEESC_EEEEENS5_IJNSA_ILi128EEENSA_ILi64EEESG_EEENS_10bfloat16_tENS5_IJlSC_lEEESI_SJ_NS4_8TiledMMAINS4_8MMA_AtomIJNS4_26SM100_MMA_F16BF16_2x1SM_SSISI_SI_fLi128ELi64ELNS4_4UMMA5MajorE0ELSO_0ELNSN_7ScaleInE0ELSP_0EEEEEENS4_6LayoutINS5_IJSC_SC_SC_EEENS5_IJNSA_ILi0EEESU_SU_EEEEENS5_IJNS4_10UnderscoreESX_SX_EEEEENS4_18SM100_TMA_2SM_LOADENS4_14ComposedLayoutINS4_7SwizzleILi3ELi4ELi3EEENS4_18smem_ptr_flag_bitsILi16EEENSS_INS5_IJNSA_ILi8EEESG_EEENS5_IJSG_SC_EEEEEEEvNS4_8identityES10_S1A_vS1B_EENS_8epilogue10collective18CollectiveEpilogueINS1D_23Sm100TmaWarpSpecializedILi3ELi2ELi16ELb1ELb0EEEJNS5_IJSG_SG_SG_EEENS5_IJNSS_ISG_SC_EENSS_INS5_IJNSA_ILi16EEESB_EEENS5_IJSC_NSA_ILi32EEEEEEEEEEESI_SJ_SI_SJ_NS1D_6fusion15FusionCallbacksIS1H_NS1Q_17LinearCombinationISI_fSI_fLNS_15FloatRoundStyleE2EEES1I_S1P_JEEENS4_5SM1004TMEM4LOAD26SM100_TMEM_LOAD_32dp32b16xENS4_13SM90_TMA_LOADENS11_INS12_ILi1ELi4ELi3EEES15_NSS_INS5_IJS16_S1K_EEENS5_IJS1K_SC_EEEEEEENS4_39AutoVectorizingCopyWithAssumedAlignmentILi128EEENS4_14SM90_TMA_STOREES25_S27_S27_EEEvvEEEEvNT_6ParamsE --------------------------
	.section	.nv.info._ZN7cutlass13device_kernelINS_4gemm6kernel13GemmUniversalIN4cute5tupleIJiiiiEEENS1_10collective13CollectiveMmaINS1_35MainloopSm100TmaUmmaWarpSpecializedILi3ELi2ELi4ENS5_IJNS4_1CILi2EEENSA_ILi1EEESC_EEEEENS5_IJNSA_ILi128EEENSA_ILi64EEESG_EEENS_10bfloat16_tENS5_IJlSC_lEEESI_SJ_NS4_8TiledMMAINS4_8MMA_AtomIJNS4_26SM100_MMA_F16BF16_2x1SM_SSISI_SI_fLi128ELi64ELNS4_4UMMA5MajorE0ELSO_0ELNSN_7ScaleInE0ELSP_0EEEEEENS4_6LayoutINS5_IJSC_SC_SC_EEENS5_IJNSA_ILi0EEESU_SU_EEEEENS5_IJNS4_10UnderscoreESX_SX_EEEEENS4_18SM100_TMA_2SM_LOADENS4_14ComposedLayoutINS4_7SwizzleILi3ELi4ELi3EEENS4_18smem_ptr_flag_bitsILi16EEENSS_INS5_IJNSA_ILi8EEESG_EEENS5_IJSG_SC_EEEEEEEvNS4_8identityES10_S1A_vS1B_EENS_8epilogue10collective18CollectiveEpilogueINS1D_23Sm100TmaWarpSpecializedILi3ELi2ELi16ELb1ELb0EEEJNS5_IJSG_SG_SG_EEENS5_IJNSS_ISG_SC_EENSS_INS5_IJNSA_ILi16EEESB_EEENS5_IJSC_NSA_ILi32EEEEEEEEEEESI_SJ_SI_SJ_NS1D_6fusion15FusionCallbacksIS1H_NS1Q_17LinearCombinationISI_fSI_fLNS_15FloatRoundStyleE2EEES1I_S1P_JEEENS4_5SM1004TMEM4LOAD26SM100_TMEM_LOAD_32dp32b16xENS4_13SM90_TMA_LOADENS11_INS12_ILi1ELi4ELi3EEES15_NSS_INS5_IJS16_S1K_EEENS5_IJS1K_SC_EEEEEEENS4_39AutoVectorizingCopyWithAssumedAlignmentILi128EEENS4_14SM90_TMA_STOREES25_S27_S27_EEEvvEEEEvNT_6ParamsE,"",@"SHT_CUDA_INFO"
	.sectionflags	@""
	.align	4


	//----- nvinfo : EIATTR_CUDA_API_VERSION
	.align		4
        /*0000*/ 	.byte	0x04, 0x37
        /*0002*/ 	.short	(.L_31 - .L_30)
.L_30:
        /*0004*/ 	.word	0x00000082


	//----- nvinfo : EIATTR_KPARAM_INFO
	.align		4
.L_31:
        /*0008*/ 	.byte	0x04, 0x17
        /*000a*/ 	.short	(.L_33 - .L_32)
.L_32:
        /*000c*/ 	.word	0x00000000
        /*0010*/ 	.short	0x0000
        /*0012*/ 	.short	0x0000
        /*0014*/ 	.byte	0x00, 0xf0, 0x01, 0x20


	//----- nvinfo : EIATTR_AT_ENTRY_FRAGMENTS
	.align		4
.L_33:
        /*0018*/ 	.byte	0x04, 0x4f
        /*001a*/ 	.short	(.L_35 - .L_34)


	//   ....[0]....
.L_34:
        /*001c*/ 	.word	0x00000007


	//----- nvinfo : EIATTR_RESERVED_SMEM_USED
	.align		4
.L_35:
        /*0020*/ 	.byte	0x01, 0x41
	.zero		2


	//----- nvinfo : EIATTR_SPARSE_MMA_MASK
	.align		4
        /*0024*/ 	.byte	0x03, 0x50
        /*0026*/ 	.short	0x0000


	//----- nvinfo : EIATTR_TCGEN05_2CTA_USED
	.align		4
        /*0028*/ 	.byte	0x01, 0x52
	.zero		2


	//----- nvinfo : EIATTR_MAXREG_COUNT
	.align		4
        /*002c*/ 	.byte	0x03, 0x1b
        /*002e*/ 	.short	0x00ff


	//----- nvinfo : EIATTR_NUM_BARRIERS
	.align		4
        /*0030*/ 	.byte	0x02, 0x4c
        /*0032*/ 	.byte	0x07
	.zero		1


	//----- nvinfo : EIATTR_EXTERNS
	.align		4
        /*0034*/ 	.byte	0x04, 0x0f
        /*0036*/ 	.short	(.L_37 - .L_36)


	//   ....[0]....
	.align		4
.L_36:
        /*0038*/ 	.word	index@(__assertfail)


	//----- nvinfo : EIATTR_MERCURY_ISA_VERSION
	.align		4
.L_37:
        /*003c*/ 	.byte	0x03, 0x5f
        /*003e*/ 	.short	0x0101


	//----- nvinfo : EIATTR_INT_WARP_WIDE_INSTR_OFFSETS
	.align		4
        /*0040*/ 	.byte	0x04, 0x31
        /*0042*/ 	.short	(.L_39 - .L_38)


	//   ....[0]....
.L_38:
        /*0044*/ 	.word	0x00000cd0


	//   ....[1]....
        /*0048*/ 	.word	0x00000d70


	//   ....[2]....
        /*004c*/ 	.word	0x000020e0


	//   ....[3]....
        /*0050*/ 	.word	0x00003f30


	//   ....[4]....
        /*0054*/ 	.word	0x00003f50


	//   ....[5]....
        /*0058*/ 	.word	0x00003f80


	//   ....[6]....
        /*005c*/ 	.word	0x00004890


	//   ....[7]....
        /*0060*/ 	.word	0x00004900


	//   ....[8]....
        /*0064*/ 	.word	0x00004a10


	//   ....[9]....
        /*0068*/ 	.word	0x00004be0


	//   ....[10]....
        /*006c*/ 	.word	0x00004c90


	//   ....[11]....
        /*0070*/ 	.word	0x00004db0


	//----- nvinfo : EIATTR_COOP_GROUP_MASK_REGIDS
	.align		4
.L_39:
        /*0074*/ 	.byte	0x04, 0x29
        /*0076*/ 	.short	(.L_41 - .L_40)


	//   ....[0]....
.L_40:
        /*0078*/ 	.word	0xffffffff


	//   ....[1]....
        /*007c*/ 	.word	0xffffffff


	//   ....[2]....
        /*0080*/ 	.word	0xffffffff


	//   ....[3]....
        /*0084*/ 	.word	0xffffffff


	//   ....[4]....
        /*0088*/ 	.word	0xffffffff


	//   ....[5]....
        /*008c*/ 	.word	0xffffffff


	//   ....[6]....
        /*0090*/ 	.word	0xffffffff


	//   ....[7]....
        /*0094*/ 	.word	0xffffffff


	//   ....[8]....
        /*0098*/ 	.word	0xffffffff


	//   ....[9]....
        /*009c*/ 	.word	0xffffffff


	//   ....[10]....
        /*00a0*/ 	.word	0xffffffff


	//   ....[11]....
        /*00a4*/ 	.word	0xffffffff


	//   ....[12]....
        /*00a8*/ 	.word	0xffffffff


	//   ....[13]....
        /*00ac*/ 	.word	0xffffffff


	//----- nvinfo : EIATTR_COOP_GROUP_INSTR_OFFSETS
	.align		4
.L_41:
        /*00b0*/ 	.byte	0x04, 0x28
        /*00b2*/ 	.short	(.L_43 - .L_42)


	//   ....[0]....
.L_42:
        /*00b4*/ 	.word	0x000000c0


	//   ....[1]....
        /*00b8*/ 	.word	0x00000500


	//   ....[2]....
        /*00bc*/ 	.word	0x00000660


	//   ....[3]....
        /*00c0*/ 	.word	0x000007d0


	//   ....[4]....
        /*00c4*/ 	.word	0x000008c0


	//   ....[5]....
        /*00c8*/ 	.word	0x00000a20


	//   ....[6]....
        /*00cc*/ 	.word	0x00000bb0


	//   ....[7]....
        /*00d0*/ 	.word	0x00000df0


	//   ....[8]....
        /*00d4*/ 	.word	0x00001fc0


	//   ....[9]....
        /*00d8*/ 	.word	0x00002d10


	//   ....[10]....
        /*00dc*/ 	.word	0x000031e0


	//   ....[11]....
        /*00e0*/ 	.word	0x00003210


	//   ....[12]....
        /*00e4*/ 	.word	0x00003e30


	//   ....[13]....
        /*00e8*/ 	.word	0x00004040


	//----- nvinfo : EIATTR_VRC_CTA_INIT_COUNT
	.align		4
.L_43:
        /*00ec*/ 	.byte	0x02, 0x4a
        /*00ee*/ 	.byte	0x80
	.zero		1


	//----- nvinfo : EIATTR_SYSCALL_OFFSETS
	.align		4
        /*00f0*/ 	.byte	0x04, 0x46
        /*00f2*/ 	.short	(.L_45 - .L_44)


	//   ....[0]....
.L_44:
        /*00f4*/ 	.word	0x00005940


	//   ....[1]....
        /*00f8*/ 	.word	0x00005a30


	//   ....[2]....
        /*00fc*/ 	.word	0x000061f0


	//   ....[3]....
        /*0100*/ 	.word	0x00006b70


	//----- nvinfo : EIATTR_MBARRIER_INSTR_OFFSETS
	.align		4
.L_45:
        /*0104*/ 	.byte	0x04, 0x39
        /*0106*/ 	.short	(.L_47 - .L_46)


	//   ....[0]....
.L_46:
        /*0108*/ 	.word	0x000005f0
        /*010c*/ 	.word	0x000000ff
        /*0110*/ 	.word	0x00000000
        /*0114*/ 	.short	0x0100
        /*0116*/ 	.byte	0x08
	.zero		1


	//   ....[1]....
        /*0118*/ 	.word	0x00000600
        /*011c*/ 	.word	0x000000ff
        /*0120*/ 	.word	0x00000018
        /*0124*/ 	.short	0x0100
        /*0126*/ 	.byte	0x08
	.zero		1


	//   ....[2]....
        /*0128*/ 	.word	0x00000610
        /*012c*/ 	.word	0x000000ff
        /*0130*/ 	.word	0x00000008
        /*0134*/ 	.short	0x0100
        /*0136*/ 	.byte	0x08
	.zero		1


	//   ....[3]....
        /*0138*/ 	.word	0x00000620
        /*013c*/ 	.word	0x000000ff
        /*0140*/ 	.word	0x00000020
        /*0144*/ 	.short	0x0100
        /*0146*/ 	.byte	0x08
	.zero		1


	//   ....[4]....
        /*0148*/ 	.word	0x00000630
        /*014c*/ 	.word	0x000000ff
        /*0150*/ 	.word	0x00000010
        /*0154*/ 	.short	0x0100
        /*0156*/ 	.byte	0x08
	.zero		1


	//   ....[5]....
        /*0158*/ 	.word	0x00000640
        /*015c*/ 	.word	0x000000ff
        /*0160*/ 	.word	0x00000028
        /*0164*/ 	.short	0x0100
        /*0166*/ 	.byte	0x08
	.zero		1


	//   ....[6]....
        /*0168*/ 	.word	0x00000760
        /*016c*/ 	.word	0x000000ff
        /*0170*/ 	.word	0x00000030
        /*0174*/ 	.short	0x0100
        /*0176*/ 	.byte	0x09
	.zero		1


	//   ....[7]....
        /*0178*/ 	.word	0x00000770
        /*017c*/ 	.word	0x000000ff
        /*0180*/ 	.word	0x00000048
        /*0184*/ 	.short	0x0100
        /*0186*/ 	.byte	0x09
	.zero		1


	//   ....[8]....
        /*0188*/ 	.word	0x00000780
        /*018c*/ 	.word	0x000000ff
        /*0190*/ 	.word	0x00000038
        /*0194*/ 	.short	0x0100
        /*0196*/ 	.byte	0x09
	.zero		1


	//   ....[9]....
        /*0198*/ 	.word	0x00000790
        /*019c*/ 	.word	0x000000ff
        /*01a0*/ 	.word	0x00000050
        /*01a4*/ 	.short	0x0100
        /*01a6*/ 	.byte	0x09
	.zero		1


	//   ....[10]....
        /*01a8*/ 	.word	0x000007a0
        /*01ac*/ 	.word	0x000000ff
        /*01b0*/ 	.word	0x00000040
        /*01b4*/ 	.short	0x0100
        /*01b6*/ 	.byte	0x09
	.zero		1


	//   ....[11]....
        /*01b8*/ 	.word	0x000007b0
        /*01bc*/ 	.word	0x000000ff
        /*01c0*/ 	.word	0x00000058
        /*01c4*/ 	.short	0x0100
        /*01c6*/ 	.byte	0x09
	.zero		1


	//   ....[12]....
        /*01c8*/ 	.word	0x00000890
        /*01cc*/ 	.word	0x000000ff
        /*01d0*/ 	.word	0x00000060
        /*01d4*/ 	.short	0x0100
        /*01d6*/ 	.byte	0x08
	.zero		1


	//   ....[13]....
        /*01d8*/ 	.word	0x000008a0
        /*01dc*/ 	.word	0x000000ff
        /*01e0*/ 	.word	0x00000068
        /*01e4*/ 	.short	0x0100
        /*01e6*/ 	.byte	0x08
	.zero		1


	//   ....[14]....
        /*01e8*/ 	.word	0x000009d0
        /*01ec*/ 	.word	0x000000ff
        /*01f0*/ 	.word	0x00000070
        /*01f4*/ 	.short	0x0100
        /*01f6*/ 	.byte	0x08
	.zero		1


	//   ....[15]....
        /*01f8*/ 	.word	0x000009e0
        /*01fc*/ 	.word	0x000000ff
        /*0200*/ 	.word	0x00000080
        /*0204*/ 	.short	0x0100
        /*0206*/ 	.byte	0x08
	.zero		1


	//   ....[16]....
        /*0208*/ 	.word	0x000009f0
        /*020c*/ 	.word	0x000000ff
        /*0210*/ 	.word	0x00000078
        /*0214*/ 	.short	0x0100
        /*0216*/ 	.byte	0x08
	.zero		1


	//   ....[17]....
        /*0218*/ 	.word	0x00000a00
        /*021c*/ 	.word	0x000000ff
        /*0220*/ 	.word	0x00000088
        /*0224*/ 	.short	0x0100
        /*0226*/ 	.byte	0x08
	.zero		1


	//   ....[18]....
        /*0228*/ 	.word	0x00000b20
        /*022c*/ 	.word	0x000000ff
        /*0230*/ 	.word	0x00000090
        /*0234*/ 	.short	0x0100
        /*0236*/ 	.byte	0x09
	.zero		1


	//   ....[19]....
        /*0238*/ 	.word	0x00000b30
        /*023c*/ 	.word	0x000000ff
        /*0240*/ 	.word	0x000000b0
        /*0244*/ 	.short	0x0100
        /*0246*/ 	.byte	0x09
	.zero		1


	//   ....[20]....
        /*0248*/ 	.word	0x00000b40
        /*024c*/ 	.word	0x000000ff
        /*0250*/ 	.word	0x00000098
        /*0254*/ 	.short	0x0100
        /*0256*/ 	.byte	0x09
	.zero		1


	//   ....[21]....
        /*0258*/ 	.word	0x00000b50
        /*025c*/ 	.word	0x000000ff
        /*0260*/ 	.word	0x000000b8
        /*0264*/ 	.short	0x0100
        /*0266*/ 	.byte	0x09
	.zero		1


	//   ....[22]....
        /*0268*/ 	.word	0x00000b60
        /*026c*/ 	.word	0x000000ff
        /*0270*/ 	.word	0x000000a0
        /*0274*/ 	.short	0x0100
        /*0276*/ 	.byte	0x09
	.zero		1


	//   ....[23]....
        /*0278*/ 	.word	0x00000b70
        /*027c*/ 	.word	0x000000ff
        /*0280*/ 	.word	0x000000c0
        /*0284*/ 	.short	0x0100
        /*0286*/ 	.byte	0x09
	.zero		1


	//   ....[24]....
        /*0288*/ 	.word	0x00000b80
        /*028c*/ 	.word	0x000000ff
        /*0290*/ 	.word	0x000000a8
        /*0294*/ 	.short	0x0100
        /*0296*/ 	.byte	0x09
	.zero		1


	//   ....[25]....
        /*0298*/ 	.word	0x00000b90
        /*029c*/ 	.word	0x000000ff
        /*02a0*/ 	.word	0x000000c8
        /*02a4*/ 	.short	0x0100
        /*02a6*/ 	.byte	0x09
	.zero		1


	//   ....[26]....
        /*02a8*/ 	.word	0x00000c80
        /*02ac*/ 	.word	0x000000ff
        /*02b0*/ 	.word	0x000000d0
        /*02b4*/ 	.short	0x0100
        /*02b6*/ 	.byte	0x08
	.zero		1


	//   ....[27]....
        /*02b8*/ 	.word	0x00000c90
        /*02bc*/ 	.word	0x000000ff
        /*02c0*/ 	.word	0x000000e0
        /*02c4*/ 	.short	0x0100
        /*02c6*/ 	.byte	0x08
	.zero		1


	//   ....[28]....
        /*02c8*/ 	.word	0x00000ca0
        /*02cc*/ 	.word	0x000000ff
        /*02d0*/ 	.word	0x000000d8
        /*02d4*/ 	.short	0x0100
        /*02d6*/ 	.byte	0x08
	.zero		1


	//   ....[29]....
        /*02d8*/ 	.word	0x00000cb0
        /*02dc*/ 	.word	0x000000ff
        /*02e0*/ 	.word	0x000000e8
        /*02e4*/ 	.short	0x0100
        /*02e6*/ 	.byte	0x08
	.zero		1


	//   ....[30]....
        /*02e8*/ 	.word	0x00000da0
        /*02ec*/ 	.word	0x000000ff
        /*02f0*/ 	.word	0x000000f0
        /*02f4*/ 	.short	0x0100
        /*02f6*/ 	.byte	0x07
	.zero		1


	//   ....[31]....
        /*02f8*/ 	.word	0x000017c0
        /*02fc*/ 	.word	0x00000003
        /*0300*/ 	.word	0x000000e0
        /*0304*/ 	.short	0x010a
        /*0306*/ 	.byte	0xff
	.zero		1


	//   ....[32]....
        /*0308*/ 	.word	0x000017f0
        /*030c*/ 	.word	0x00000003
        /*0310*/ 	.word	0x000000d0
        /*0314*/ 	.short	0x0101
        /*0316*/ 	.byte	0xff
	.zero		1


	//   ....[33]....
        /*0318*/ 	.word	0x000018f0
        /*031c*/ 	.word	0x000000ff
        /*0320*/ 	.word	0x00000018
        /*0324*/ 	.short	0x010a
        /*0326*/ 	.byte	0x08
	.zero		1


	//   ....[34]....
        /*0328*/ 	.word	0x000019c0
        /*032c*/ 	.word	0x000000ff
        /*0330*/ 	.word	0x00000018
        /*0334*/ 	.short	0x010a
        /*0336*/ 	.byte	0x21
	.zero		1


	//   ....[35]....
        /*0338*/ 	.word	0x00001b70
        /*033c*/ 	.word	0x000000ff
        /*0340*/ 	.word	0x00000018
        /*0344*/ 	.short	0x010a
        /*0346*/ 	.byte	0x08
	.zero		1


	//   ....[36]....
        /*0348*/ 	.word	0x00001c70
        /*034c*/ 	.word	0x000000ff
        /*0350*/ 	.word	0x00000068
        /*0354*/ 	.short	0x0101
        /*0356*/ 	.byte	0x06
	.zero		1


	//   ....[37]....
        /*0358*/ 	.word	0x00001c90
        /*035c*/ 	.word	0x000000ff
        /*0360*/ 	.word	0x00000018
        /*0364*/ 	.short	0x010a
        /*0366*/ 	.byte	0x08
	.zero		1


	//   ....[38]....
        /*0368*/ 	.word	0x00001d10
        /*036c*/ 	.word	0x000000ff
        /*0370*/ 	.word	0x00000018
        /*0374*/ 	.short	0x010a
        /*0376*/ 	.byte	0x11
	.zero		1


	//   ....[39]....
        /*0378*/ 	.word	0x00001ea0
        /*037c*/ 	.word	0x000000ff
        /*0380*/ 	.word	0x00000018
        /*0384*/ 	.short	0x010a
        /*0386*/ 	.byte	0x08
	.zero		1


	//   ....[40]....
        /*0388*/ 	.word	0x00001ff0
        /*038c*/ 	.word	0x00000002
        /*0390*/ 	.word	0x00000070
        /*0394*/ 	.short	0x010a
        /*0396*/ 	.byte	0xff
	.zero		1


	//   ....[41]....
        /*0398*/ 	.word	0x000020b0
        /*039c*/ 	.word	0x00000002
        /*03a0*/ 	.word	0x00000000
        /*03a4*/ 	.short	0x0101
        /*03a6*/ 	.byte	0xff
	.zero		1


	//   ....[42]....
        /*03a8*/ 	.word	0x00002610
        /*03ac*/ 	.word	0x000000ff
        /*03b0*/ 	.word	0x00000000
        /*03b4*/ 	.short	0x010a
        /*03b6*/ 	.byte	0x04
	.zero		1


	//   ....[43]....
        /*03b8*/ 	.word	0x000026a0
        /*03bc*/ 	.word	0x000000ff
        /*03c0*/ 	.word	0x00000000
        /*03c4*/ 	.short	0x010a
        /*03c6*/ 	.byte	0x04
	.zero		1


	//   ....[44]....
        /*03c8*/ 	.word	0x00002740
        /*03cc*/ 	.word	0x00000000
        /*03d0*/ 	.word	0x00000000
        /*03d4*/ 	.short	0x010a
        /*03d6*/ 	.byte	0xff
	.zero		1


	//   ....[45]....
        /*03d8*/ 	.word	0x00002870
        /*03dc*/ 	.word	0x00000000
        /*03e0*/ 	.word	0x000000d0
        /*03e4*/ 	.short	0x010a
        /*03e6*/ 	.byte	0xff
	.zero		1


	//   ....[46]....
        /*03e8*/ 	.word	0x000028e0
        /*03ec*/ 	.word	0x00000004
        /*03f0*/ 	.word	0x00000000
        /*03f4*/ 	.short	0x0101
        /*03f6*/ 	.byte	0xff
	.zero		1


	//   ....[47]....
        /*03f8*/ 	.word	0x00002900
        /*03fc*/ 	.word	0x000000ff
        /*0400*/ 	.word	0x00000080
        /*0404*/ 	.short	0x010a
        /*0406*/ 	.byte	0x05
	.zero		1


	//   ....[48]....
        /*0408*/ 	.word	0x00002a20
        /*040c*/ 	.word	0x00000000
        /*0410*/ 	.word	0x00000070
        /*0414*/ 	.short	0x010a
        /*0416*/ 	.byte	0xff
	.zero		1


	//   ....[49]....
        /*0418*/ 	.word	0x00002b20
        /*041c*/ 	.word	0x00000000
        /*0420*/ 	.word	0x00000000
        /*0424*/ 	.short	0x0101
        /*0426*/ 	.byte	0xff
	.zero		1


	//   ....[50]....
        /*0428*/ 	.word	0x00002bb0
        /*042c*/ 	.word	0x000000ff
        /*0430*/ 	.word	0x00000080
        /*0434*/ 	.short	0x0106
        /*0436*/ 	.byte	0x05
	.zero		1


	//   ....[51]....
        /*0438*/ 	.word	0x00002bd0
        /*043c*/ 	.word	0x000000ff
        /*0440*/ 	.word	0x00000080
        /*0444*/ 	.short	0x010a
        /*0446*/ 	.byte	0x05
	.zero		1


	//   ....[52]....
        /*0448*/ 	.word	0x00002c60
        /*044c*/ 	.word	0x000000ff
        /*0450*/ 	.word	0x00000080
        /*0454*/ 	.short	0x0106
        /*0456*/ 	.byte	0x04
	.zero		1


	//   ....[53]....
        /*0458*/ 	.word	0x00002ca0
        /*045c*/ 	.word	0x00000000
        /*0460*/ 	.word	0x00000080
        /*0464*/ 	.short	0x010a
        /*0466*/ 	.byte	0xff
	.zero		1


	//   ....[54]....
        /*0468*/ 	.word	0x00002ee0
        /*046c*/ 	.word	0x000000ff
        /*0470*/ 	.word	0x00000008
        /*0474*/ 	.short	0x010a
        /*0476*/ 	.byte	0x06
	.zero		1


	//   ....[55]....
        /*0478*/ 	.word	0x00002f00
        /*047c*/ 	.word	0x000000ff
        /*0480*/ 	.word	0x00000008
        /*0484*/ 	.short	0x010a
        /*0486*/ 	.byte	0x06
	.zero		1


	//   ....[56]....
        /*0488*/ 	.word	0x00003090
        /*048c*/ 	.word	0x000000ff
        /*0490*/ 	.word	0x00000008
        /*0494*/ 	.short	0x010a
        /*0496*/ 	.byte	0x06
	.zero		1


	//   ....[57]....
        /*0498*/ 	.word	0x000030b0
        /*049c*/ 	.word	0x000000ff
        /*04a0*/ 	.word	0x00000008
        /*04a4*/ 	.short	0x010a
        /*04a6*/ 	.byte	0x06
	.zero		1


	//   ....[58]....
        /*04a8*/ 	.word	0x00003170
        /*04ac*/ 	.word	0x000000ff
        /*04b0*/ 	.word	0x00000000
        /*04b4*/ 	.short	0x0101
        /*04b6*/ 	.byte	0x07
	.zero		1


	//   ....[59]....
        /*04b8*/ 	.word	0x000034b0
        /*04bc*/ 	.word	0x00000000
        /*04c0*/ 	.word	0x00000070
        /*04c4*/ 	.short	0x010a
        /*04c6*/ 	.byte	0xff
	.zero		1


	//   ....[60]....
        /*04c8*/ 	.word	0x00003570
        /*04cc*/ 	.word	0x00000000
        /*04d0*/ 	.word	0x00000000
        /*04d4*/ 	.short	0x0101
        /*04d6*/ 	.byte	0xff
	.zero		1


	//   ....[61]....
        /*04d8*/ 	.word	0x00003630
        /*04dc*/ 	.word	0x000000ff
        /*04e0*/ 	.word	0x00000000
        /*04e4*/ 	.short	0x010a
        /*04e6*/ 	.byte	0x08
	.zero		1


	//   ....[62]....
        /*04e8*/ 	.word	0x00003640
        /*04ec*/ 	.word	0x000000ff
        /*04f0*/ 	.word	0x000000b0
        /*04f4*/ 	.short	0x010a
        /*04f6*/ 	.byte	0x09
	.zero		1


	//   ....[63]....
        /*04f8*/ 	.word	0x000036f0
        /*04fc*/ 	.word	0x000000ff
        /*0500*/ 	.word	0x00000000
        /*0504*/ 	.short	0x010a
        /*0506*/ 	.byte	0x08
	.zero		1


	//   ....[64]....
        /*0508*/ 	.word	0x00003820
        /*050c*/ 	.word	0x000000ff
        /*0510*/ 	.word	0x00000000
        /*0514*/ 	.short	0x010a
        /*0516*/ 	.byte	0x1e
	.zero		1


	//   ....[65]....
        /*0518*/ 	.word	0x00003b20
        /*051c*/ 	.word	0x000000ff
        /*0520*/ 	.word	0x00000000
        /*0524*/ 	.short	0x010a
        /*0526*/ 	.byte	0x08
	.zero		1


	//   ....[66]....
        /*0528*/ 	.word	0x00003bb0
        /*052c*/ 	.word	0x000000ff
        /*0530*/ 	.word	0x00000000
        /*0534*/ 	.short	0x010a
        /*0536*/ 	.byte	0x08
	.zero		1


	//   ....[67]....
        /*0538*/ 	.word	0x00003c40
        /*053c*/ 	.word	0x000000ff
        /*0540*/ 	.word	0x00000000
        /*0544*/ 	.short	0x010a
        /*0546*/ 	.byte	0x08
	.zero		1


	//   ....[68]....
        /*0548*/ 	.word	0x00003ce0
        /*054c*/ 	.word	0x00000000
        /*0550*/ 	.word	0x00000000
        /*0554*/ 	.short	0x010a
        /*0556*/ 	.byte	0xff
	.zero		1


	//   ....[69]....
        /*0558*/ 	.word	0x00003d20
        /*055c*/ 	.word	0x00000000
        /*0560*/ 	.word	0x00000000
        /*0564*/ 	.short	0x010a
        /*0566*/ 	.byte	0xff
	.zero		1


	//   ....[70]....
        /*0568*/ 	.word	0x00003d90
        /*056c*/ 	.word	0x000000ff
        /*0570*/ 	.word	0x00000000
        /*0574*/ 	.short	0x0101
        /*0576*/ 	.byte	0x05
	.zero		1


	//   ....[71]....
        /*0578*/ 	.word	0x00003dd0
        /*057c*/ 	.word	0x000000ff
        /*0580*/ 	.word	0x000000f0
        /*0584*/ 	.short	0x010a
        /*0586*/ 	.byte	0x07
	.zero		1


	//   ....[72]....
        /*0588*/ 	.word	0x00003e20
        /*058c*/ 	.word	0x000000ff
        /*0590*/ 	.word	0x00000000
        /*0594*/ 	.short	0x0101
        /*0596*/ 	.byte	0x05
	.zero		1


	//   ....[73]....
        /*0598*/ 	.word	0x00004230
        /*059c*/ 	.word	0x00000000
        /*05a0*/ 	.word	0x00000070
        /*05a4*/ 	.short	0x010a
        /*05a6*/ 	.byte	0xff
	.zero		1


	//   ....[74]....
        /*05a8*/ 	.word	0x000042f0
        /*05ac*/ 	.word	0x00000000
        /*05b0*/ 	.word	0x00000000
        /*05b4*/ 	.short	0x0101
        /*05b6*/ 	.byte	0xff
	.zero		1


	//   ....[75]....
        /*05b8*/ 	.word	0x00004610
        /*05bc*/ 	.word	0x000000ff
        /*05c0*/ 	.word	0x00000068
        /*05c4*/ 	.short	0x010a
        /*05c6*/ 	.byte	0x07
	.zero		1


	//   ....[76]....
        /*05c8*/ 	.word	0x00004830
        /*05cc*/ 	.word	0x000000ff
        /*05d0*/ 	.word	0x00000048
        /*05d4*/ 	.short	0x010a
        /*05d6*/ 	.byte	0x0f
	.zero		1


	//   ....[77]....
        /*05d8*/ 	.word	0x00004ae0
        /*05dc*/ 	.word	0x000000ff
        /*05e0*/ 	.word	0x00000030
        /*05e4*/ 	.short	0x010b
        /*05e6*/ 	.byte	0x0f
	.zero		1


	//   ....[78]....
        /*05e8*/ 	.word	0x00004b60
        /*05ec*/ 	.word	0x000000ff
        /*05f0*/ 	.word	0x00000000
        /*05f4*/ 	.short	0x0101
        /*05f6*/ 	.byte	0x10
	.zero		1


	//   ....[79]....
        /*05f8*/ 	.word	0x00004ba0
        /*05fc*/ 	.word	0x000000ff
        /*0600*/ 	.word	0x00000048
        /*0604*/ 	.short	0x010a
        /*0606*/ 	.byte	0x0d
	.zero		1


	//   ....[80]....
        /*0608*/ 	.word	0x00004de0
        /*060c*/ 	.word	0x000000ff
        /*0610*/ 	.word	0x00000030
        /*0614*/ 	.short	0x010b
        /*0616*/ 	.byte	0x0d
	.zero		1


	//   ....[81]....
        /*0618*/ 	.word	0x00004e50
        /*061c*/ 	.word	0x000000ff
        /*0620*/ 	.word	0x00000000
        /*0624*/ 	.short	0x0101
        /*0626*/ 	.byte	0x0f
	.zero		1


	//   ....[82]....
        /*0628*/ 	.word	0x00004ea0
        /*062c*/ 	.word	0x000000ff
        /*0630*/ 	.word	0x00000000
        /*0634*/ 	.short	0x010a
        /*0636*/ 	.byte	0x04
	.zero		1


	//   ....[83]....
        /*0638*/ 	.word	0x00004f30
        /*063c*/ 	.word	0x000000ff
        /*0640*/ 	.word	0x00000000
        /*0644*/ 	.short	0x010a
        /*0646*/ 	.byte	0x04
	.zero		1


	//   ....[84]....
        /*0648*/ 	.word	0x00004fd0
        /*064c*/ 	.word	0x00000000
        /*0650*/ 	.word	0x00000000
        /*0654*/ 	.short	0x010a
        /*0656*/ 	.byte	0xff
	.zero		1


	//   ....[85]....
        /*0658*/ 	.word	0x00005310
        /*065c*/ 	.word	0x00000000
        /*0660*/ 	.word	0x00000070
        /*0664*/ 	.short	0x010a
        /*0666*/ 	.byte	0xff
	.zero		1


	//   ....[86]....
        /*0668*/ 	.word	0x00005420
        /*066c*/ 	.word	0x00000000
        /*0670*/ 	.word	0x00000000
        /*0674*/ 	.short	0x0101
        /*0676*/ 	.byte	0xff
	.zero		1


	//   ....[87]....
        /*0678*/ 	.word	0x00005e70
        /*067c*/ 	.word	0x00000000
        /*0680*/ 	.word	0x00000030
        /*0684*/ 	.short	0x010a
        /*0686*/ 	.byte	0xff
	.zero		1


	//   ....[88]....
        /*0688*/ 	.word	0x00005eb0
        /*068c*/ 	.word	0x0000004c
        /*0690*/ 	.word	0x00000090
        /*0694*/ 	.short	0x010a
        /*0696*/ 	.byte	0xff
	.zero		1


	//   ....[89]....
        /*0698*/ 	.word	0x00005fc0
        /*069c*/ 	.word	0x00000000
        /*06a0*/ 	.word	0x00000030
        /*06a4*/ 	.short	0x010a
        /*06a6*/ 	.byte	0xff
	.zero		1


	//   ....[90]....
        /*06a8*/ 	.word	0x000060d0
        /*06ac*/ 	.word	0x0000004c
        /*06b0*/ 	.word	0x00000090
        /*06b4*/ 	.short	0x010a
        /*06b6*/ 	.byte	0xff
	.zero		1


	//   ....[91]....
        /*06b8*/ 	.word	0x000068e0
        /*06bc*/ 	.word	0x00000000
        /*06c0*/ 	.word	0x00000000
        /*06c4*/ 	.short	0x0101
        /*06c6*/ 	.byte	0xff
	.zero		1


	//   ....[92]....
        /*06c8*/ 	.word	0x000068f0
        /*06cc*/ 	.word	0x00000002
        /*06d0*/ 	.word	0x00000030
        /*06d4*/ 	.short	0x010a
        /*06d6*/ 	.byte	0xff
	.zero		1


	//   ....[93]....
        /*06d8*/ 	.word	0x000069b0
        /*06dc*/ 	.word	0x00000002
        /*06e0*/ 	.word	0x00000030
        /*06e4*/ 	.short	0x010a
        /*06e6*/ 	.byte	0xff
	.zero		1


	//   ....[94]....
        /*06e8*/ 	.word	0x00006d30
        /*06ec*/ 	.word	0x0000004c
        /*06f0*/ 	.word	0x00000000
        /*06f4*/ 	.short	0x0101
        /*06f6*/ 	.byte	0xff
	.zero		1


	//   ....[95]....
        /*06f8*/ 	.word	0x000072d0
        /*06fc*/ 	.word	0x00000002
        /*0700*/ 	.word	0x00000000
        /*0704*/ 	.short	0x0101
        /*0706*/ 	.byte	0xff
	.zero		1


	//   ....[96]....
        /*0708*/ 	.word	0x00007540
        /*070c*/ 	.word	0x000000ff
        /*0710*/ 	.word	0x00000000
        /*0714*/ 	.short	0x0101
        /*0716*/ 	.byte	0x04
	.zero		1


	//   ....[97]....
        /*0718*/ 	.word	0x00007560
        /*071c*/ 	.word	0x00000003
        /*0720*/ 	.word	0x000000e0
        /*0724*/ 	.short	0x010a
        /*0726*/ 	.byte	0xff
	.zero		1


	//   ....[98]....
        /*0728*/ 	.word	0x000075c0
        /*072c*/ 	.word	0x00000002
        /*0730*/ 	.word	0x00000018
        /*0734*/ 	.short	0x010a
        /*0736*/ 	.byte	0xff
	.zero		1


	//   ....[99]....
        /*0738*/ 	.word	0x00007620
        /*073c*/ 	.word	0x00000002
        /*0740*/ 	.word	0x00000018
        /*0744*/ 	.short	0x010a
        /*0746*/ 	.byte	0xff
	.zero		1


	//   ....[100]....
        /*0748*/ 	.word	0x00007670
        /*074c*/ 	.word	0x00000002
        /*0750*/ 	.word	0x00000070
        /*0754*/ 	.short	0x010a
        /*0756*/ 	.byte	0xff
	.zero		1


	//   ....[101]....
        /*0758*/ 	.word	0x000076d0
        /*075c*/ 	.word	0x00000000
        /*0760*/ 	.word	0x00000000
        /*0764*/ 	.short	0x010a
        /*0766*/ 	.byte	0xff
	.zero		1


	//   ....[102]....
        /*0768*/ 	.word	0x00007730
        /*076c*/ 	.word	0x00000000
        /*0770*/ 	.word	0x00000000
        /*0774*/ 	.short	0x010a
        /*0776*/ 	.byte	0xff
	.zero		1


	//   ....[103]....
        /*0778*/ 	.word	0x00007780
        /*077c*/ 	.word	0x00000000
        /*0780*/ 	.word	0x000000d0
        /*0784*/ 	.short	0x010a
        /*0786*/ 	.byte	0xff
	.zero		1


	//   ....[104]....
        /*0788*/ 	.word	0x000077e0
        /*078c*/ 	.word	0x00000000
        /*0790*/ 	.word	0x00000080
        /*0794*/ 	.short	0x010a
        /*0796*/ 	.byte	0xff
	.zero		1


	//   ....[105]....
        /*0798*/ 	.word	0x00007830
        /*079c*/ 	.word	0x00000000
        /*07a0*/ 	.word	0x00000070
        /*07a4*/ 	.short	0x010a
        /*07a6*/ 	.byte	0xff
	.zero		1


	//   ....[106]....
        /*07a8*/ 	.word	0x00007890
        /*07ac*/ 	.word	0x00000000
        /*07b0*/ 	.word	0x00000080
        /*07b4*/ 	.short	0x010a
        /*07b6*/ 	.byte	0xff
	.zero		1


	//   ....[107]....
        /*07b8*/ 	.word	0x000078f0
        /*07bc*/ 	.word	0x00000004
        /*07c0*/ 	.word	0x00000008
        /*07c4*/ 	.short	0x010a
        /*07c6*/ 	.byte	0xff
	.zero		1


	//   ....[108]....
        /*07c8*/ 	.word	0x000079d0
        /*07cc*/ 	.word	0x00000002
        /*07d0*/ 	.word	0x00000008
        /*07d4*/ 	.short	0x010a
        /*07d6*/ 	.byte	0xff
	.zero		1


	//   ....[109]....
        /*07d8*/ 	.word	0x00007a20
        /*07dc*/ 	.word	0x00000000
        /*07e0*/ 	.word	0x00000070
        /*07e4*/ 	.short	0x010a
        /*07e6*/ 	.byte	0xff
	.zero		1


	//   ....[110]....
        /*07e8*/ 	.word	0x00007a80
        /*07ec*/ 	.word	0x00000000
        /*07f0*/ 	.word	0x000000b0
        /*07f4*/ 	.short	0x010a
        /*07f6*/ 	.byte	0xff
	.zero		1


	//   ....[111]....
        /*07f8*/ 	.word	0x00007ae0
        /*07fc*/ 	.word	0x00000000
        /*0800*/ 	.word	0x00000000
        /*0804*/ 	.short	0x010a
        /*0806*/ 	.byte	0xff
	.zero		1


	//   ....[112]....
        /*0808*/ 	.word	0x00007b40
        /*080c*/ 	.word	0x00000000
        /*0810*/ 	.word	0x00000000
        /*0814*/ 	.short	0x010a
        /*0816*/ 	.byte	0xff
	.zero		1


	//   ....[113]....
        /*0818*/ 	.word	0x00007ba0
        /*081c*/ 	.word	0x00000000
        /*0820*/ 	.word	0x00000000
        /*0824*/ 	.short	0x010a
        /*0826*/ 	.byte	0xff
	.zero		1


	//   ....[114]....
        /*0828*/ 	.word	0x00007c00
        /*082c*/ 	.word	0x00000000
        /*0830*/ 	.word	0x00000000
        /*0834*/ 	.short	0x010a
        /*0836*/ 	.byte	0xff
	.zero		1


	//   ....[115]....
        /*0838*/ 	.word	0x00007c60
        /*083c*/ 	.word	0x00000000
        /*0840*/ 	.word	0x000000f0
        /*0844*/ 	.short	0x010a
        /*0846*/ 	.byte	0xff
	.zero		1


	//   ....[116]....
        /*0848*/ 	.word	0x00007cb0
        /*084c*/ 	.word	0x00000000
        /*0850*/ 	.word	0x00000070
        /*0854*/ 	.short	0x010a
        /*0856*/ 	.byte	0xff
	.zero		1


	//   ....[117]....
        /*0858*/ 	.word	0x00007d10
        /*085c*/ 	.word	0x00000000
        /*0860*/ 	.word	0x00000068
        /*0864*/ 	.short	0x010a
        /*0866*/ 	.byte	0xff
	.zero		1


	//   ....[118]....
        /*0868*/ 	.word	0x00007d70
        /*086c*/ 	.word	0x00000000
        /*0870*/ 	.word	0x00000048
        /*0874*/ 	.short	0x010a
        /*0876*/ 	.byte	0xff
	.zero		1


	//   ....[119]....
        /*0878*/ 	.word	0x00007dd0
        /*087c*/ 	.word	0x00000003
        /*0880*/ 	.word	0x00000048
        /*0884*/ 	.short	0x010a
        /*0886*/ 	.byte	0xff
	.zero		1


	//   ....[120]....
        /*0888*/ 	.word	0x00007e30
        /*088c*/ 	.word	0x00000000
        /*0890*/ 	.word	0x00000000
        /*0894*/ 	.short	0x010a
        /*0896*/ 	.byte	0xff
	.zero		1


	//   ....[121]....
        /*0898*/ 	.word	0x00007e90
        /*089c*/ 	.word	0x00000000
        /*08a0*/ 	.word	0x00000000
        /*08a4*/ 	.short	0x010a
        /*08a6*/ 	.byte	0xff
	.zero		1


	//   ....[122]....
        /*08a8*/ 	.word	0x00007ee0
        /*08ac*/ 	.word	0x00000000
        /*08b0*/ 	.word	0x00000070
        /*08b4*/ 	.short	0x010a
        /*08b6*/ 	.byte	0xff
	.zero		1


	//   ....[123]....
        /*08b8*/ 	.word	0x00007f30
        /*08bc*/ 	.word	0x00000000
        /*08c0*/ 	.word	0x00000030
        /*08c4*/ 	.short	0x010a
        /*08c6*/ 	.byte	0xff
	.zero		1


	//   ....[124]....
        /*08c8*/ 	.word	0x00007f80
        /*08cc*/ 	.word	0x0000004c
        /*08d0*/ 	.word	0x00000090
        /*08d4*/ 	.short	0x010a
        /*08d6*/ 	.byte	0xff
	.zero		1


	//   ....[125]....
        /*08d8*/ 	.word	0x00007fd0
        /*08dc*/ 	.word	0x00000002
        /*08e0*/ 	.word	0x00000030
        /*08e4*/ 	.short	0x010a
        /*08e6*/ 	.byte	0xff
	.zero		1


	//----- nvinfo : EIATTR_NUM_MBARRIERS
	.align		4
.L_47:
        /*08e8*/ 	.byte	0x03, 0x38
        /*08ea*/ 	.short	0x001f


	//----- nvinfo : EIATTR_EXIT_INSTR_OFFSETS
	.align		4
        /*08ec*/ 	.byte	0x04, 0x1c
        /*08ee*/ 	.short	(.L_49 - .L_48)


	//   ....[0]....
.L_48:
        /*08f0*/ 	.word	0x00002770


	//   ....[1]....
        /*08f4*/ 	.word	0x00002c70


	//   ....[2]....
        /*08f8*/ 	.word	0x00002cd0


	//   ....[3]....
        /*08fc*/ 	.word	0x00004050


	//   ....[4]....
        /*0900*/ 	.word	0x00005000


	//   ....[5]....
        /*0904*/ 	.word	0x00005040


	//   ....[6]....
        /*0908*/ 	.word	0x00007430


	//   ....[7]....
        /*090c*/ 	.word	0x000074b0


	//   ....[8]....
        /*0910*/ 	.word	0x000074e0


	//   ....[9]....
        /*0914*/ 	.word	0x00007550


	//----- nvinfo : EIATTR_MAX_THREADS
	.align		4
.L_49:
        /*0918*/ 	.byte	0x04, 0x05
        /*091a*/ 	.short	(.L_51 - .L_50)
.L_50:
        /*091c*/ 	.word	0x00000100
        /*0920*/ 	.word	0x00000001
        /*0924*/ 	.word	0x00000001


	//----- nvinfo : EIATTR_CRS_STACK_SIZE
	.align		4
.L_51:
        /*0928*/ 	.byte	0x04, 0x1e
        /*092a*/ 	.short	(.L_53 - .L_52)
.L_52:
        /*092c*/ 	.word	0x00000000


	//----- nvinfo : EIATTR_CBANK_PARAM_SIZE
	.align		4
.L_53:
        /*0930*/ 	.byte	0x03, 0x19
        /*0932*/ 	.short	0x0800


	//----- nvinfo : EIATTR_PARAM_CBANK
	.align		4
        /*0934*/ 	.byte	0x04, 0x0a
        /*0936*/ 	.short	(.L_55 - .L_54)
	.align		4
.L_54:
        /*0938*/ 	.word	index@(.nv.constant0._ZN7cutlass13device_kernelINS_4gemm6kernel13GemmUniversalIN4cute5tupleIJiiiiEEENS1_10collective13CollectiveMmaINS1_35MainloopSm100TmaUmmaWarpSpecializedILi3ELi2ELi4ENS5_IJNS4_1CILi2EEENSA_ILi1EEESC_EEEEENS5_IJNSA_ILi128EEENSA_ILi64EEESG_EEENS_10bfloat16_tENS5_IJlSC_lEEESI_SJ_NS4_8TiledMMAINS4_8MMA_AtomIJNS4_26SM100_MMA_F16BF16_2x1SM_SSISI_SI_fLi128ELi64ELNS4_4UMMA5MajorE0ELSO_0ELNSN_7ScaleInE0ELSP_0EEEEEENS4_6LayoutINS5_IJSC_SC_SC_EEENS5_IJNSA_ILi0EEESU_SU_EEEEENS5_IJNS4_10UnderscoreESX_SX_EEEEENS4_18SM100_TMA_2SM_LOADENS4_14ComposedLayoutINS4_7SwizzleILi3ELi4ELi3EEENS4_18smem_ptr_flag_bitsILi16EEENSS_INS5_IJNSA_ILi8EEESG_EEENS5_IJSG_SC_EEEEEEEvNS4_8identityES10_S1A_vS1B_EENS_8epilogue10collective18CollectiveEpilogueINS1D_23Sm100TmaWarpSpecializedILi3ELi2ELi16ELb1ELb0EEEJNS5_IJSG_SG_SG_EEENS5_IJNSS_ISG_SC_EENSS_INS5_IJNSA_ILi16EEESB_EEENS5_IJSC_NSA_ILi32EEEEEEEEEEESI_SJ_SI_SJ_NS1D_6fusion15FusionCallbacksIS1H_NS1Q_17LinearCombinationISI_fSI_fLNS_15FloatRoundStyleE2EEES1I_S1P_JEEENS4_5SM1004TMEM4LOAD26SM100_TMEM_LOAD_32dp32b16xENS4_13SM90_TMA_LOADENS11_INS12_ILi1ELi4ELi3EEES15_NSS_INS5_IJS16_S1K_EEENS5_IJS1K_SC_EEEEEEENS4_39AutoVectorizingCopyWithAssumedAlignmentILi128EEENS4_14SM90_TMA_STOREES25_S27_S27_EEEvvEEEEvNT_6ParamsE)
        /*093c*/ 	.short	0x0380
        /*093e*/ 	.short	0x0800


	//----- nvinfo : EIATTR_SW_WAR
	.align		4
.L_55:
        /*0940*/ 	.byte	0x04, 0x36
        /*0942*/ 	.short	(.L_57 - .L_56)
.L_56:
        /*0944*/ 	.word	0x00000008
.L_57:


//--------------------- .nv.callgraph             --------------------------
	.section	.nv.callgraph,"",@"SHT_CUDA_CALLGRAPH"
	.align	4
	.sectionentsize	8
	.align		4
        /*0000*/ 	.word	0x00000000
	.align		4
        /*0004*/ 	.word	0xffffffff
	.align		4
        /*0008*/ 	.word	index@(_ZN7cutlass13device_kernelINS_4gemm6kernel13GemmUniversalIN4cute5tupleIJiiiiEEENS1_10collective13CollectiveMmaINS1_35MainloopSm100TmaUmmaWarpSpecializedILi3ELi2ELi4ENS5_IJNS4_1CILi2EEENSA_ILi1EEESC_EEEEENS5_IJNSA_ILi128EEENSA_ILi64EEESG_EEENS_10bfloat16_tENS5_IJlSC_lEEESI_SJ_NS4_8TiledMMAINS4_8MMA_AtomIJNS4_26SM100_MMA_F16BF16_2x1SM_SSISI_SI_fLi128ELi64ELNS4_4UMMA5MajorE0ELSO_0ELNSN_7ScaleInE0ELSP_0EEEEEENS4_6LayoutINS5_IJSC_SC_SC_EEENS5_IJNSA_ILi0EEESU_SU_EEEEENS5_IJNS4_10UnderscoreESX_SX_EEEEENS4_18SM100_TMA_2SM_LOADENS4_14ComposedLayoutINS4_7SwizzleILi3ELi4ELi3EEENS4_18smem_ptr_flag_bitsILi16EEENSS_INS5_IJNSA_ILi8EEESG_EEENS5_IJSG_SC_EEEEEEEvNS4_8identityES10_S1A_vS1B_EENS_8epilogue10collective18CollectiveEpilogueINS1D_23Sm100TmaWarpSpecializedILi3ELi2ELi16ELb1ELb0EEEJNS5_IJSG_SG_SG_EEENS5_IJNSS_ISG_SC_EENSS_INS5_IJNSA_ILi16EEESB_EEENS5_IJSC_NSA_ILi32EEEEEEEEEEESI_SJ_SI_SJ_NS1D_6fusion15FusionCallbacksIS1H_NS1Q_17LinearCombinationISI_fSI_fLNS_15FloatRoundStyleE2EEES1I_S1P_JEEENS4_5SM1004TMEM4LOAD26SM100_TMEM_LOAD_32dp32b16xENS4_13SM90_TMA_LOADENS11_INS12_ILi1ELi4ELi3EEES15_NSS_INS5_IJS16_S1K_EEENS5_IJS1K_SC_EEEEEEENS4_39AutoVectorizingCopyWithAssumedAlignmentILi128EEENS4_14SM90_TMA_STOREES25_S27_S27_EEEvvEEEEvNT_6ParamsE)
	.align		4
        /*000c*/ 	.word	index@(__assertfail)
	.align		4
        /*0010*/ 	.word	0x00000000
	.align		4
        /*0014*/ 	.word	0xfffffffe
	.align		4
        /*0018*/ 	.word	0x00000000
	.align		4
        /*001c*/ 	.word	0xfffffffd
	.align		4
        /*0020*/ 	.word	0x00000000
	.align		4
        /*0024*/ 	.word	0xfffffffc


//--------------------- .nv.constant4             --------------------------
	.section	.nv.constant4,"a",@progbits
	.align	8
	.align		8
.nv.constant4:
        /*0000*/ 	.dword	__assertfail
	.align		8
        /*0008*/ 	.dword	__unnamed_1
	.align		8
        /*0010*/ 	.dword	__unnamed_2
	.align		8
        /*0018*/ 	.dword	_ZN39_INTERNAL_63337b2c_4_k_cu_ac8e71dc_80474cuda3std3__45__cpo5beginE
	.align		8
        /*0020*/ 	.dword	_ZN39_INTERNAL_63337b2c_4_k_cu_ac8e71dc_80474cuda3std3__45__cpo3endE
	.align		8
        /*0028*/ 	.dword	_ZN39_INTERNAL_63337b2c_4_k_cu_ac8e71dc_80474cuda3std3__45__cpo6cbeginE
	.align		8
        /*0030*/ 	.dword	_ZN39_INTERNAL_63337b2c_4_k_cu_ac8e71dc_80474cuda3std3__45__cpo4cendE
	.align		8
        /*0038*/ 	.dword	_ZN39_INTERNAL_63337b2c_4_k_cu_ac8e71dc_80474cuda3std3__441_GLOBAL__N__63337b2c_4_k_cu_ac8e71dc_80476ignoreE
	.align		8
        /*0040*/ 	.dword	_ZN39_INTERNAL_63337b2c_4_k_cu_ac8e71dc_80474cuda3std3__419piecewise_constructE
	.align		8
        /*0048*/ 	.dword	_ZN39_INTERNAL_63337b2c_4_k_cu_ac8e71dc_80474cuda3std3__48in_placeE
	.align		8
        /*0050*/ 	.dword	_ZN39_INTERNAL_63337b2c_4_k_cu_ac8e71dc_80474cuda3std6ranges3__45__cpo4swapE
	.align		8
        /*0058*/ 	.dword	_ZN39_INTERNAL_63337b2c_4_k_cu_ac8e71dc_80474cuda3std6ranges3__45__cpo9iter_moveE
	.align		8
        /*0060*/ 	.dword	_ZN39_INTERNAL_63337b2c_4_k_cu_ac8e71dc_80474cute7productE
	.align		8
        /*0068*/ 	.dword	_ZN39_INTERNAL_63337b2c_4_k_cu_ac8e71dc_80474cute1_E
	.align		8
        /*0070*/ 	.dword	$str$25
	.align		8
        /*0078*/ 	.dword	$str$26
	.align		8
        /*0080*/ 	.dword	$str$27
	.align		8
        /*0088*/ 	.dword	$str$28


//--------------------- .text._ZN7cutlass13device_kernelINS_4gemm6kernel13GemmUniversalIN4cute5tupleIJiiiiEEENS1_10collective13CollectiveMmaINS1_35MainloopSm100TmaUmmaWarpSpecializedILi3ELi2ELi4ENS5_IJNS4_1CILi2EEENSA_ILi1EEESC_EEEEENS5_IJNSA_ILi128EEENSA_ILi64EEESG_EEENS_10bfloat16_tENS5_IJlSC_lEEESI_SJ_NS4_8TiledMMAINS4_8MMA_AtomIJNS4_26SM100_MMA_F16BF16_2x1SM_SSISI_SI_fLi128ELi64ELNS4_4UMMA5MajorE0ELSO_0ELNSN_7ScaleInE0ELSP_0EEEEEENS4_6LayoutINS5_IJSC_SC_SC_EEENS5_IJNSA_ILi0EEESU_SU_EEEEENS5_IJNS4_10UnderscoreESX_SX_EEEEENS4_18SM100_TMA_2SM_LOADENS4_14ComposedLayoutINS4_7SwizzleILi3ELi4ELi3EEENS4_18smem_ptr_flag_bitsILi16EEENSS_INS5_IJNSA_ILi8EEESG_EEENS5_IJSG_SC_EEEEEEEvNS4_8identityES10_S1A_vS1B_EENS_8epilogue10collective18CollectiveEpilogueINS1D_23Sm100TmaWarpSpecializedILi3ELi2ELi16ELb1ELb0EEEJNS5_IJSG_SG_SG_EEENS5_IJNSS_ISG_SC_EENSS_INS5_IJNSA_ILi16EEESB_EEENS5_IJSC_NSA_ILi32EEEEEEEEEEESI_SJ_SI_SJ_NS1D_6fusion15FusionCallbacksIS1H_NS1Q_17LinearCombinationISI_fSI_fLNS_15FloatRoundStyleE2EEES1I_S1P_JEEENS4_5SM1004TMEM4LOAD26SM100_TMEM_LOAD_32dp32b16xENS4_13SM90_TMA_LOADENS11_INS12_ILi1ELi4ELi3EEES15_NSS_INS5_IJS16_S1K_EEENS5_IJS1K_SC_EEEEEEENS4_39AutoVectorizingCopyWithAssumedAlignmentILi128EEENS4_14SM90_TMA_STOREES25_S27_S27_EEEvvEEEEvNT_6ParamsE --------------------------
	.section	.text._ZN7cutlass13device_kernelINS_4gemm6kernel13GemmUniversalIN4cute5tupleIJiiiiEEENS1_10collective13CollectiveMmaINS1_35MainloopSm100TmaUmmaWarpSpecializedILi3ELi2ELi4ENS5_IJNS4_1CILi2EEENSA_ILi1EEESC_EEEEENS5_IJNSA_ILi128EEENSA_ILi64EEESG_EEENS_10bfloat16_tENS5_IJlSC_lEEESI_SJ_NS4_8TiledMMAINS4_8MMA_AtomIJNS4_26SM100_MMA_F16BF16_2x1SM_SSISI_SI_fLi128ELi64ELNS4_4UMMA5MajorE0ELSO_0ELNSN_7ScaleInE0ELSP_0EEEEEENS4_6LayoutINS5_IJSC_SC_SC_EEENS5_IJNSA_ILi0EEESU_SU_EEEEENS5_IJNS4_10UnderscoreESX_SX_EEEEENS4_18SM100_TMA_2SM_LOADENS4_14ComposedLayoutINS4_7SwizzleILi3ELi4ELi3EEENS4_18smem_ptr_flag_bitsILi16EEENSS_INS5_IJNSA_ILi8EEESG_EEENS5_IJSG_SC_EEEEEEEvNS4_8identityES10_S1A_vS1B_EENS_8epilogue10collective18CollectiveEpilogueINS1D_23Sm100TmaWarpSpecializedILi3ELi2ELi16ELb1ELb0EEEJNS5_IJSG_SG_SG_EEENS5_IJNSS_ISG_SC_EENSS_INS5_IJNSA_ILi16EEESB_EEENS5_IJSC_NSA_ILi32EEEEEEEEEEESI_SJ_SI_SJ_NS1D_6fusion15FusionCallbacksIS1H_NS1Q_17LinearCombinationISI_fSI_fLNS_15FloatRoundStyleE2EEES1I_S1P_JEEENS4_5SM1004TMEM4LOAD26SM100_TMEM_LOAD_32dp32b16xENS4_13SM90_TMA_LOADENS11_INS12_ILi1ELi4ELi3EEES15_NSS_INS5_IJS16_S1K_EEENS5_IJS1K_SC_EEEEEEENS4_39AutoVectorizingCopyWithAssumedAlignmentILi128EEENS4_14SM90_TMA_STOREES25_S27_S27_EEEvvEEEEvNT_6ParamsE,"ax",@progbits
	.align	128
.text._ZN7cutlass13device_kernelINS_4gemm6kernel13GemmUniversalIN4cute5tupleIJiiiiEEENS1_10collective13CollectiveMmaINS1_35MainloopSm100TmaUmmaWarpSpecializedILi3ELi2ELi4ENS5_IJNS4_1CILi2EEENSA_ILi1EEESC_EEEEENS5_IJNSA_ILi128EEENSA_ILi64EEESG_EEENS_10bfloat16_tENS5_IJlSC_lEEESI_SJ_NS4_8TiledMMAINS4_8MMA_AtomIJNS4_26SM100_MMA_F16BF16_2x1SM_SSISI_SI_fLi128ELi64ELNS4_4UMMA5MajorE0ELSO_0ELNSN_7ScaleInE0ELSP_0EEEEEENS4_6LayoutINS5_IJSC_SC_SC_EEENS5_IJNSA_ILi0EEESU_SU_EEEEENS5_IJNS4_10UnderscoreESX_SX_EEEEENS4_18SM100_TMA_2SM_LOADENS4_14ComposedLayoutINS4_7SwizzleILi3ELi4ELi3EEENS4_18smem_ptr_flag_bitsILi16EEENSS_INS5_IJNSA_ILi8EEESG_EEENS5_IJSG_SC_EEEEEEEvNS4_8identityES10_S1A_vS1B_EENS_8epilogue10collective18CollectiveEpilogueINS1D_23Sm100TmaWarpSpecializedILi3ELi2ELi16ELb1ELb0EEEJNS5_IJSG_SG_SG_EEENS5_IJNSS_ISG_SC_EENSS_INS5_IJNSA_ILi16EEESB_EEENS5_IJSC_NSA_ILi32EEEEEEEEEEESI_SJ_SI_SJ_NS1D_6fusion15FusionCallbacksIS1H_NS1Q_17LinearCombinationISI_fSI_fLNS_15FloatRoundStyleE2EEES1I_S1P_JEEENS4_5SM1004TMEM4LOAD26SM100_TMEM_LOAD_32dp32b16xENS4_13SM90_TMA_LOADENS11_INS12_ILi1ELi4ELi3EEES15_NSS_INS5_IJS16_S1K_EEENS5_IJS1K_SC_EEEEEEENS4_39AutoVectorizingCopyWithAssumedAlignmentILi128EEENS4_14SM90_TMA_STOREES25_S27_S27_EEEvvEEEEvNT_6ParamsE:
        .type           _ZN7cutlass13device_kernelINS_4gemm6kernel13GemmUniversalIN4cute5tupleIJiiiiEEENS1_10collective13CollectiveMmaINS1_35MainloopSm100TmaUmmaWarpSpecializedILi3ELi2ELi4ENS5_IJNS4_1CILi2EEENSA_ILi1EEESC_EEEEENS5_IJNSA_ILi128EEENSA_ILi64EEESG_EEENS_10bfloat16_tENS5_IJlSC_lEEESI_SJ_NS4_8TiledMMAINS4_8MMA_AtomIJNS4_26SM100_MMA_F16BF16_2x1SM_SSISI_SI_fLi128ELi64ELNS4_4UMMA5MajorE0ELSO_0ELNSN_7ScaleInE0ELSP_0EEEEEENS4_6LayoutINS5_IJSC_SC_SC_EEENS5_IJNSA_ILi0EEESU_SU_EEEEENS5_IJNS4_10UnderscoreESX_SX_EEEEENS4_18SM100_TMA_2SM_LOADENS4_14ComposedLayoutINS4_7SwizzleILi3ELi4ELi3EEENS4_18smem_ptr_flag_bitsILi16EEENSS_INS5_IJNSA_ILi8EEESG_EEENS5_IJSG_SC_EEEEEEEvNS4_8identityES10_S1A_vS1B_EENS_8epilogue10collective18CollectiveEpilogueINS1D_23Sm100TmaWarpSpecializedILi3ELi2ELi16ELb1ELb0EEEJNS5_IJSG_SG_SG_EEENS5_IJNSS_ISG_SC_EENSS_INS5_IJNSA_ILi16EEESB_EEENS5_IJSC_NSA_ILi32EEEEEEEEEEESI_SJ_SI_SJ_NS1D_6fusion15FusionCallbacksIS1H_NS1Q_17LinearCombinationISI_fSI_fLNS_15FloatRoundStyleE2EEES1I_S1P_JEEENS4_5SM1004TMEM4LOAD26SM100_TMEM_LOAD_32dp32b16xENS4_13SM90_TMA_LOADENS11_INS12_ILi1ELi4ELi3EEES15_NSS_INS5_IJS16_S1K_EEENS5_IJS1K_SC_EEEEEEENS4_39AutoVectorizingCopyWithAssumedAlignmentILi128EEENS4_14SM90_TMA_STOREES25_S27_S27_EEEvvEEEEvNT_6ParamsE,@function
        .size           _ZN7cutlass13device_kernelINS_4gemm6kernel13GemmUniversalIN4cute5tupleIJiiiiEEENS1_10collective13CollectiveMmaINS1_35MainloopSm100TmaUmmaWarpSpecializedILi3ELi2ELi4ENS5_IJNS4_1CILi2EEENSA_ILi1EEESC_EEEEENS5_IJNSA_ILi128EEENSA_ILi64EEESG_EEENS_10bfloat16_tENS5_IJlSC_lEEESI_SJ_NS4_8TiledMMAINS4_8MMA_AtomIJNS4_26SM100_MMA_F16BF16_2x1SM_SSISI_SI_fLi128ELi64ELNS4_4UMMA5MajorE0ELSO_0ELNSN_7ScaleInE0ELSP_0EEEEEENS4_6LayoutINS5_IJSC_SC_SC_EEENS5_IJNSA_ILi0EEESU_SU_EEEEENS5_IJNS4_10UnderscoreESX_SX_EEEEENS4_18SM100_TMA_2SM_LOADENS4_14ComposedLayoutINS4_7SwizzleILi3ELi4ELi3EEENS4_18smem_ptr_flag_bitsILi16EEENSS_INS5_IJNSA_ILi8EEESG_EEENS5_IJSG_SC_EEEEEEEvNS4_8identityES10_S1A_vS1B_EENS_8epilogue10collective18CollectiveEpilogueINS1D_23Sm100TmaWarpSpecializedILi3ELi2ELi16ELb1ELb0EEEJNS5_IJSG_SG_SG_EEENS5_IJNSS_ISG_SC_EENSS_INS5_IJNSA_ILi16EEESB_EEENS5_IJSC_NSA_ILi32EEEEEEEEEEESI_SJ_SI_SJ_NS1D_6fusion15FusionCallbacksIS1H_NS1Q_17LinearCombinationISI_fSI_fLNS_15FloatRoundStyleE2EEES1I_S1P_JEEENS4_5SM1004TMEM4LOAD26SM100_TMEM_LOAD_32dp32b16xENS4_13SM90_TMA_LOADENS11_INS12_ILi1ELi4ELi3EEES15_NSS_INS5_IJS16_S1K_EEENS5_IJS1K_SC_EEEEEEENS4_39AutoVectorizingCopyWithAssumedAlignmentILi128EEENS4_14SM90_TMA_STOREES25_S27_S27_EEEvvEEEEvNT_6ParamsE,(.L_x_172 - _ZN7cutlass13device_kernelINS_4gemm6kernel13GemmUniversalIN4cute5tupleIJiiiiEEENS1_10collective13CollectiveMmaINS1_35MainloopSm100TmaUmmaWarpSpecializedILi3ELi2ELi4ENS5_IJNS4_1CILi2EEENSA_ILi1EEESC_EEEEENS5_IJNSA_ILi128EEENSA_ILi64EEESG_EEENS_10bfloat16_tENS5_IJlSC_lEEESI_SJ_NS4_8TiledMMAINS4_8MMA_AtomIJNS4_26SM100_MMA_F16BF16_2x1SM_SSISI_SI_fLi128ELi64ELNS4_4UMMA5MajorE0ELSO_0ELNSN_7ScaleInE0ELSP_0EEEEEENS4_6LayoutINS5_IJSC_SC_SC_EEENS5_IJNSA_ILi0EEESU_SU_EEEEENS5_IJNS4_10UnderscoreESX_SX_EEEEENS4_18SM100_TMA_2SM_LOADENS4_14ComposedLayoutINS4_7SwizzleILi3ELi4ELi3EEENS4_18smem_ptr_flag_bitsILi16EEENSS_INS5_IJNSA_ILi8EEESG_EEENS5_IJSG_SC_EEEEEEEvNS4_8identityES10_S1A_vS1B_EENS_8epilogue10collective18CollectiveEpilogueINS1D_23Sm100TmaWarpSpecializedILi3ELi2ELi16ELb1ELb0EEEJNS5_IJSG_SG_SG_EEENS5_IJNSS_ISG_SC_EENSS_INS5_IJNSA_ILi16EEESB_EEENS5_IJSC_NSA_ILi32EEEEEEEEEEESI_SJ_SI_SJ_NS1D_6fusion15FusionCallbacksIS1H_NS1Q_17LinearCombinationISI_fSI_fLNS_15FloatRoundStyleE2EEES1I_S1P_JEEENS4_5SM1004TMEM4LOAD26SM100_TMEM_LOAD_32dp32b16xENS4_13SM90_TMA_LOADENS11_INS12_ILi1ELi4ELi3EEES15_NSS_INS5_IJS16_S1K_EEENS5_IJS1K_SC_EEEEEEENS4_39AutoVectorizingCopyWithAssumedAlignmentILi128EEENS4_14SM90_TMA_STOREES25_S27_S27_EEEvvEEEEvNT_6ParamsE)
        .other          _ZN7cutlass13device_kernelINS_4gemm6kernel13GemmUniversalIN4cute5tupleIJiiiiEEENS1_10collective13CollectiveMmaINS1_35MainloopSm100TmaUmmaWarpSpecializedILi3ELi2ELi4ENS5_IJNS4_1CILi2EEENSA_ILi1EEESC_EEEEENS5_IJNSA_ILi128EEENSA_ILi64EEESG_EEENS_10bfloat16_tENS5_IJlSC_lEEESI_SJ_NS4_8TiledMMAINS4_8MMA_AtomIJNS4_26SM100_MMA_F16BF16_2x1SM_SSISI_SI_fLi128ELi64ELNS4_4UMMA5MajorE0ELSO_0ELNSN_7ScaleInE0ELSP_0EEEEEENS4_6LayoutINS5_IJSC_SC_SC_EEENS5_IJNSA_ILi0EEESU_SU_EEEEENS5_IJNS4_10UnderscoreESX_SX_EEEEENS4_18SM100_TMA_2SM_LOADENS4_14ComposedLayoutINS4_7SwizzleILi3ELi4ELi3EEENS4_18smem_ptr_flag_bitsILi16EEENSS_INS5_IJNSA_ILi8EEESG_EEENS5_IJSG_SC_EEEEEEEvNS4_8identityES10_S1A_vS1B_EENS_8epilogue10collective18CollectiveEpilogueINS1D_23Sm100TmaWarpSpecializedILi3ELi2ELi16ELb1ELb0EEEJNS5_IJSG_SG_SG_EEENS5_IJNSS_ISG_SC_EENSS_INS5_IJNSA_ILi16EEESB_EEENS5_IJSC_NSA_ILi32EEEEEEEEEEESI_SJ_SI_SJ_NS1D_6fusion15FusionCallbacksIS1H_NS1Q_17LinearCombinationISI_fSI_fLNS_15FloatRoundStyleE2EEES1I_S1P_JEEENS4_5SM1004TMEM4LOAD26SM100_TMEM_LOAD_32dp32b16xENS4_13SM90_TMA_LOADENS11_INS12_ILi1ELi4ELi3EEES15_NSS_INS5_IJS16_S1K_EEENS5_IJS1K_SC_EEEEEEENS4_39AutoVectorizingCopyWithAssumedAlignmentILi128EEENS4_14SM90_TMA_STOREES25_S27_S27_EEEvvEEEEvNT_6ParamsE,@"STO_CUDA_ENTRY STV_DEFAULT"
_ZN7cutlass13device_kernelINS_4gemm6kernel13GemmUniversalIN4cute5tupleIJiiiiEEENS1_10collective13CollectiveMmaINS1_35MainloopSm100TmaUmmaWarpSpecializedILi3ELi2ELi4ENS5_IJNS4_1CILi2EEENSA_ILi1EEESC_EEEEENS5_IJNSA_ILi128EEENSA_ILi64EEESG_EEENS_10bfloat16_tENS5_IJlSC_lEEESI_SJ_NS4_8TiledMMAINS4_8MMA_AtomIJNS4_26SM100_MMA_F16BF16_2x1SM_SSISI_SI_fLi128ELi64ELNS4_4UMMA5MajorE0ELSO_0ELNSN_7ScaleInE0ELSP_0EEEEEENS4_6LayoutINS5_IJSC_SC_SC_EEENS5_IJNSA_ILi0EEESU_SU_EEEEENS5_IJNS4_10UnderscoreESX_SX_EEEEENS4_18SM100_TMA_2SM_LOADENS4_14ComposedLayoutINS4_7SwizzleILi3ELi4ELi3EEENS4_18smem_ptr_flag_bitsILi16EEENSS_INS5_IJNSA_ILi8EEESG_EEENS5_IJSG_SC_EEEEEEEvNS4_8identityES10_S1A_vS1B_EENS_8epilogue10collective18CollectiveEpilogueINS1D_23Sm100TmaWarpSpecializedILi3ELi2ELi16ELb1ELb0EEEJNS5_IJSG_SG_SG_EEENS5_IJNSS_ISG_SC_EENSS_INS5_IJNSA_ILi16EEESB_EEENS5_IJSC_NSA_ILi32EEEEEEEEEEESI_SJ_SI_SJ_NS1D_6fusion15FusionCallbacksIS1H_NS1Q_17LinearCombinationISI_fSI_fLNS_15FloatRoundStyleE2EEES1I_S1P_JEEENS4_5SM1004TMEM4LOAD26SM100_TMEM_LOAD_32dp32b16xENS4_13SM90_TMA_LOADENS11_INS12_ILi1ELi4ELi3EEES15_NSS_INS5_IJS16_S1K_EEENS5_IJS1K_SC_EEEEEEENS4_39AutoVectorizingCopyWithAssumedAlignmentILi128EEENS4_14SM90_TMA_STOREES25_S27_S27_EEEvvEEEEvNT_6ParamsE:
[----:B------:R-:W1:Y:S01]  /*0000*/  LDC R1, c[0x0][0x37c] ;  /* 0x0000df00ff017b82 */ /* 0x000e620000000800 */
[----:B------:R-:W2:Y:S01]  /*0010*/  S2R R74, SR_TID.X ;  /* 0x00000000004a7919 */ /* 0x000ea20000002100 */
[----:B------:R-:W3:Y:S06]  /*0020*/  LDCU.64 UR6, c[0x0][0x890] ;  /* 0x00011200ff0677ac */ /* 0x000eec0008000a00 */
[----:B------:R-:W4:Y:S01]  /*0030*/  S2UR UR37, SR_CgaCtaId ;  /* 0x00000000002579c3 */ /* 0x000f220000008800 */
[----:B------:R-:W-:Y:S02]  /*0040*/  PRMT R59, RZ, 0x7610, R59 ;  /* 0x00007610ff3b7816 */ /* 0x000fe4000000003b */
[----:B------:R-:W-:Y:S01]  /*0050*/  ELECT P1, URZ, PT ;  /* 0x0000000000ff782f */ /* 0x000fe20003820000 */
[----:B------:R-:W1:Y:S01]  /*0060*/  LDCU.64 UR46, c[0x0][0x358] ;  /* 0x00006b00ff2e77ac */ /* 0x000e620008000a00 */
[----:B---3--:R-:W-:-:S04]  /*0070*/  UISETP.NE.U32.AND UP0, UPT, UR6, URZ, UPT ;  /* 0x000000ff0600728c */ /* 0x008fc8000bf05070 */
[----:B------:R-:W-:Y:S02]  /*0080*/  UISETP.NE.AND.EX UP0, UPT, UR7, URZ, UPT, UP0 ;  /* 0x000000ff0700728c */ /* 0x000fe4000bf05300 */
[----:B----4-:R-:W-:Y:S02]  /*0090*/  ULOP3.LUT UR5, UR37, 0x1, URZ, 0xc0, !UPT ;  /* 0x0000000125057892 */ /* 0x010fe4000f8ec0ff */
[----:B------:R-:W-:Y:S01]  /*00a0*/  ULOP3.LUT UR4, UR37, 0x1, URZ, 0x3c, !UPT ;  /* 0x0000000125047892 */ /* 0x000fe2000f8e3cff */
[----:B--2---:R-:W-:-:S05]  /*00b0*/  SHF.R.U32.HI R70, RZ, 0x5, R74 ;  /* 0x00000005ff467819 */ /* 0x004fca000001164a */
[----:B------:R-:W2:Y:S02]  /*00c0*/  SHFL.IDX PT, R0, R70, RZ, 0x1f ;  /* 0x00001fff46007589 */ /* 0x000ea400000e0000 */
[----:B--2---:R-:W-:Y:S01]  /*00d0*/  R2UR UR10, R0 ;  /* 0x00000000000a72ca */ /* 0x004fe200000e0000 */
[----:B-1----:R-:W-:-:S14]  /*00e0*/  BRA.U UP0, `(.L_x_0) ;  /* 0x00000001002c7547 */ /* 0x002fdc000b800000 */
[----:B------:R-:W1:Y:S02]  /*00f0*/  LDCU.64 UR8, c[0x0][0x888] ;  /* 0x00011100ff0877ac */ /* 0x000e640008000a00 */
[----:B-1----:R-:W-:-:S04]  /*0100*/  UISETP.NE.U32.AND UP0, UPT, UR8, URZ, UPT ;  /* 0x000000ff0800728c */ /* 0x002fc8000bf05070 */
[----:B------:R-:W-:-:S09]  /*0110*/  UISETP.NE.AND.EX UP0, UPT, UR9, URZ, UPT, UP0 ;  /* 0x000000ff0900728c */ /* 0x000fd2000bf05300 */
[----:B------:R-:W-:Y:S05]  /*0120*/  BRA.U !UP0, `(.L_x_1) ;  /* 0x0000000108107547 */ /* 0x000fea000b800000 */
[----:B------:R-:W1:Y:S02]  /*0130*/  LDC.64 R2, c[0x0][0x888] ;  /* 0x00022200ff027b82 */ /* 0x000e640000000a00 */
[----:B-1----:R1:W5:Y:S01]  /*0140*/  LDG.E R35, desc[UR46][R2.64] ;  /* 0x0000002e02237981 */ /* 0x002362000c1e1900 */
[----:B------:R-:W-:Y:S01]  /*0150*/  HFMA2 R59, -RZ, RZ, 0, 5.9604644775390625e-08 ;  /* 0x00000001ff3b7431 */ /* 0x000fe200000001ff */
[----:B------:R-:W-:Y:S05]  /*0160*/  BRA `(.L_x_0) ;  /* 0x00000000000c7947 */ /* 0x000fea0003800000 */
.L_x_1:
[----:B------:R-:W1:Y:S01]  /*0170*/  LDCU UR8, c[0x0][0x880] ;  /* 0x00011000ff0877ac */ /* 0x000e620008000800 */
[----:B------:R-:W-:Y:S01]  /*0180*/  HFMA2 R59, -RZ, RZ, 0, 5.9604644775390625e-08 ;  /* 0x00000001ff3b7431 */ /* 0x000fe200000001ff */
[----:B-1----:R-:W-:-:S07]  /*0190*/  MOV R35, UR8 ;  /* 0x0000000800237c02 */ /* 0x002fce0008000f00 */
.L_x_0:
[----:B------:R-:W2:Y:S02]  /*01a0*/  LDCU.64 UR8, c[0x0][0x8b0] ;  /* 0x00011600ff0877ac */ /* 0x000ea40008000a00 */
[----:B--2---:R-:W-:-:S04]  /*01b0*/  UISETP.NE.U32.AND UP0, UPT, UR8, URZ, UPT ;  /* 0x000000ff0800728c */ /* 0x004fc8000bf05070 */
[----:B------:R-:W-:-:S09]  /*01c0*/  UISETP.NE.AND.EX UP0, UPT, UR9, URZ, UPT, UP0 ;  /* 0x000000ff0900728c */ /* 0x000fd2000bf05300 */
[----:B------:R-:W-:Y:S05]  /*01d0*/  BRA.U UP0, `(.L_x_2) ;  /* 0x0000000100247547 */ /* 0x000fea000b800000 */
[----:B------:R-:W2:Y:S02]  /*01e0*/  LDCU.64 UR8, c[0x0][0x8a8] ;  /* 0x00011500ff0877ac */ /* 0x000ea40008000a00 */
[----:B--2---:R-:W-:-:S04]  /*01f0*/  UISETP.NE.U32.AND UP0, UPT, UR8, URZ, UPT ;  /* 0x000000ff0800728c */ /* 0x004fc8000bf05070 */
[----:B------:R-:W-:-:S09]  /*0200*/  UISETP.NE.AND.EX UP0, UPT, UR9, URZ, UPT, UP0 ;  /* 0x000000ff0900728c */ /* 0x000fd2000bf05300 */
[----:B------:R-:W-:Y:S05]  /*0210*/  BRA.U !UP0, `(.L_x_3) ;  /* 0x00000001080c7547 */ /* 0x000fea000b800000 */
[----:B------:R-:W2:Y:S02]  /*0220*/  LDC.64 R32, c[0x0][0x8a8] ;  /* 0x00022a00ff207b82 */ /* 0x000ea40000000a00 */
[----:B--2---:R2:W5:Y:S01]  /*0230*/  LDG.E R32, desc[UR46][R32.64] ;  /* 0x0000002e20207981 */ /* 0x004562000c1e1900 */
[----:B------:R-:W-:Y:S05]  /*0240*/  BRA `(.L_x_2) ;  /* 0x0000000000087947 */ /* 0x000fea0003800000 */
.L_x_3:
[----:B------:R-:W2:Y:S02]  /*0250*/  LDCU UR8, c[0x0][0x8a0] ;  /* 0x00011400ff0877ac */ /* 0x000ea40008000800 */
[----:B--2---:R-:W-:Y:S02]  /*0260*/  MOV R32, UR8 ;  /* 0x0000000800207c02 */ /* 0x004fe40008000f00 */
.L_x_2:
[----:B------:R-:W-:Y:S01]  /*0270*/  IMAD.U32 R0, RZ, RZ, UR10 ;  /* 0x0000000aff007e24 */ /* 0x000fe2000f8e00ff */
[----:B------:R-:W-:Y:S04]  /*0280*/  BSSY.RECONVERGENT B0, `(.L_x_4) ;  /* 0x000000c000007945 */ /* 0x000fe80003800200 */
[C---:B------:R-:W-:Y:S02]  /*0290*/  ISETP.NE.OR P2, PT, R0.reuse, 0x1, !P1 ;  /* 0x000000010000780c */ /* 0x040fe40004f45670 */
[----:B------:R-:W-:-:S11]  /*02a0*/  ISETP.NE.OR P0, PT, R0, 0x3, !P1 ;  /* 0x000000030000780c */ /* 0x000fd60004f05670 */
[----:B------:R-:W-:Y:S05]  /*02b0*/  @P2 BRA `(.L_x_5) ;  /* 0x0000000000202947 */ /* 0x000fea0003800000 */
[----:B------:R-:W3:Y:S02]  /*02c0*/  LDCU.64 UR8, c[0x0][0x348] ;  /* 0x00006900ff0877ac */ /* 0x000ee40008000a00 */
[----:B---3--:R-:W-:Y:S02]  /*02d0*/  UIADD3 UR12, UP1, UPT, UR8, 0x80, URZ ;  /* 0x00000080080c7890 */ /* 0x008fe4000ff3e0ff */
[----:B------:R-:W-:Y:S02]  /*02e0*/  UIADD3 UR8, UP0, UPT, UR8, 0x180, URZ ;  /* 0x0000018008087890 */ /* 0x000fe4000ff1e0ff */
[----:B------:R-:W-:Y:S02]  /*02f0*/  UIADD3.X UR13, UPT, UPT, URZ, UR9, URZ, UP1, !UPT ;  /* 0x00000009ff0d7290 */ /* 0x000fe40008ffe4ff */
[----:B------:R-:W-:-:S07]  /*0300*/  UIADD3.X UR9, UPT, UPT, URZ, UR9, URZ, UP0, !UPT ;  /* 0x00000009ff097290 */ /* 0x000fce00087fe4ff */
[----:B------:R3:W-:Y:S02]  /*0310*/  UTMACCTL.PF [UR12] ;  /* 0x000000000c0079b9 */ /* 0x0007e40008040000 */
[----:B------:R3:W-:Y:S02]  /*0320*/  UTMACCTL.PF [UR8] ;  /* 0x00000000080079b9 */ /* 0x0007e40008040000 */
[----:B---3--:R-:W-:Y:S01]  /*0330*/  NOP ;  /* 0x0000000000007918 */ /* 0x008fe20000000000 */
.L_x_5:
[----:B------:R-:W-:Y:S05]  /*0340*/  BSYNC.RECONVERGENT B0 ;  /* 0x0000000000007941 */ /* 0x000fea0003800200 */
.L_x_4:
[----:B------:R-:W-:Y:S04]  /*0350*/  BSSY.RECONVERGENT B0, `(.L_x_6) ;  /* 0x000000a000007945 */ /* 0x000fe80003800200 */
        /* <DEDUP_REMOVED lines=9> */
.L_x_7:
[----:B------:R-:W-:Y:S05]  /*03f0*/  BSYNC.RECONVERGENT B0 ;  /* 0x0000000000007941 */ /* 0x000fea0003800200 */
.L_x_6:
[----:B------:R-:W3:Y:S01]  /*0400*/  LDCU.64 UR8, c[0x0][0x888] ;  /* 0x00011100ff0877ac */ /* 0x000ee20008000a00 */
[----:B------:R-:W-:Y:S02]  /*0410*/  UISETP.EQ.U32.AND UP1, UPT, UR6, URZ, UPT ;  /* 0x000000ff0600728c */ /* 0x000fe4000bf22070 */
[----:B------:R-:W-:Y:S02]  /*0420*/  UPLOP3.LUT UP5, UPT, UPT, UPT, UPT, 0x80, 0x8 ;  /* 0x000000000008789c */ /* 0x000fe40003faf070 */
[----:B---3--:R-:W-:-:S04]  /*0430*/  UISETP.NE.U32.AND UP0, UPT, UR8, URZ, UPT ;  /* 0x000000ff0800728c */ /* 0x008fc8000bf05070 */
[----:B------:R-:W-:-:S04]  /*0440*/  UISETP.NE.AND.EX UP0, UPT, UR9, URZ, UPT, UP0 ;  /* 0x000000ff0900728c */ /* 0x000fc8000bf05300 */
[----:B------:R-:W-:-:S04]  /*0450*/  UISETP.EQ.OR.EX UP2, UPT, UR7, URZ, !UP0, UP1 ;  /* 0x000000ff0700728c */ /* 0x000fc8000c742710 */
[----:B------:R-:W-:-:S05]  /*0460*/  UP2UR UR53, UPR, URZ, 0x4 ;  /* 0x00000004ff357883 */ /* 0x000fca0008000000 */
[----:B------:R-:W-:Y:S07]  /*0470*/  BRA.U !UP2, `(.L_x_8) ;  /* 0x000000010a207547 */ /* 0x000fee000b800000 */
[----:B------:R-:W-:Y:S01]  /*0480*/  UISETP.NE.U32.AND UP2, UPT, UR6, URZ, UPT ;  /* 0x000000ff0600728c */ /* 0x000fe2000bf45070 */
[----:B-----5:R-:W-:Y:S01]  /*0490*/  FSETP.NEU.AND P0, PT, R35, RZ, PT ;  /* 0x000000ff2300720b */ /* 0x020fe20003f0d000 */
[----:B------:R-:W-:Y:S02]  /*04a0*/  USEL UR6, URZ, 0xffffffff, UP0 ;  /* 0xffffffffff067887 */ /* 0x000fe40008000000 */
[----:B------:R-:W-:-:S10]  /*04b0*/  UISETP.NE.AND.EX UP2, UPT, UR7, URZ, UPT, UP2 ;  /* 0x000000ff0700728c */ /* 0x000fd4000bf45320 */
[----:B------:R-:W-:Y:S01]  /*04c0*/  VOTEU.ANY UP1, P0 ;  /* 0x0000000000ff7886 */ /* 0x000fe20000020100 */
[----:B------:R-:W-:-:S04]  /*04d0*/  @!UP2 USEL UR6, URZ, 0xffffffff, UP1 ;  /* 0xffffffffff06a887 */ /* 0x000fc80008800000 */
[----:B------:R-:W-:-:S04]  /*04e0*/  ULOP3.LUT UR6, UR6, 0x1, URZ, 0xc0, !UPT ;  /* 0x0000000106067892 */ /* 0x000fc8000f8ec0ff */
[----:B------:R-:W-:-:S11]  /*04f0*/  UISETP.NE.U32.AND UP5, UPT, UR6, 0x1, UPT ;  /* 0x000000010600788c */ /* 0x000fd6000bfa5070 */
.L_x_8:
[----:B------:R-:W3:Y:S01]  /*0500*/  SHFL.IDX PT, R0, R70, RZ, 0x1f ;  /* 0x00001fff46007589 */ /* 0x000ee200000e0000 */
[----:B------:R-:W-:-:S04]  /*0510*/  UISETP.NE.AND UP1, UPT, UR10, 0x2, UPT ;  /* 0x000000020a00788c */ /* 0x000fc8000bf25270 */
[----:B------:R-:W-:Y:S02]  /*0520*/  UISETP.EQ.AND UP2, UPT, UR5, URZ, !UP1 ;  /* 0x000000ff0500728c */ /* 0x000fe4000cf42270 */
[----:B------:R-:W-:-:S04]  /*0530*/  USEL UR6, URZ, 0x1, UP1 ;  /* 0x00000001ff067887 */ /* 0x000fc80008800000 */
[----:B------:R-:W-:Y:S02]  /*0540*/  PLOP3.LUT P5, PT, P1, PT, UP2, 0x80, 0x8 ;  /* 0x000000000008781c */ /* 0x000fe40000faf028 */
[----:B---3--:R-:W-:-:S13]  /*0550*/  ISETP.NE.AND P0, PT, R0, RZ, PT ;  /* 0x000000ff0000720c */ /* 0x008fda0003f05270 */
[----:B------:R-:W-:Y:S05]  /*0560*/  @P0 BRA `(.L_x_9) ;  /* 0x00000000003c0947 */ /* 0x000fea0003800000 */
[----:B------:R-:W-:Y:S01]  /*0570*/  UMOV UR8, 0x400 ;  /* 0x0000040000087882 */ /* 0x000fe20000000000 */
[----:B------:R-:W-:Y:S01]  /*0580*/  UMOV UR7, 0x1 ;  /* 0x0000000100077882 */ /* 0x000fe20000000000 */
[----:B------:R-:W-:Y:S02]  /*0590*/  ULEA UR8, UR37, UR8, 0x18 ;  /* 0x0000000825087291 */ /* 0x000fe4000f8ec0ff */
[----:B------:R-:W-:-:S04]  /*05a0*/  UIADD3 UR12, UPT, UPT, -UR7, 0x100000, URZ ;  /* 0x00100000070c7890 */ /* 0x000fc8000fffe1ff */
[----:B------:R-:W-:Y:S02]  /*05b0*/  USHF.L.U32 UR13, UR12, 0xb, URZ ;  /* 0x0000000b0c0d7899 */ /* 0x000fe400080006ff */
[----:B------:R-:W-:Y:S01]  /*05c0*/  USHF.L.U32 UR12, UR12, 0x1, URZ ;  /* 0x000000010c0c7899 */ /* 0x000fe200080006ff */
[----:B------:R-:W-:Y:S01]  /*05d0*/  ELECT P0, URZ, PT ;  /* 0x0000000000ff782f */ /* 0x000fe20003800000 */
[----:B------:R-:W3:Y:S10]  /*05e0*/  FENCE.VIEW.ASYNC.S ;  /* 0x00000000000073c6 */ /* 0x000ef40000000000 */
[----:B---3--:R3:W4:Y:S01]  /*05f0*/  SYNCS.EXCH.64 URZ, [UR8], UR12 ;  /* 0x0000000c08ff75b2 */ /* 0x0087220008000100 */
[----:B------:R3:W1:Y:S01]  /*0600*/  SYNCS.EXCH.64 URZ, [UR8+0x18], UR12 ;  /* 0x0000180c08ff75b2 */ /* 0x0006620008000100 */
[----:B------:R3:W1:Y:S01]  /*0610*/  SYNCS.EXCH.64 URZ, [UR8+0x8], UR12 ;  /* 0x0000080c08ff75b2 */ /* 0x0006620008000100 */
[----:B------:R3:W1:Y:S01]  /*0620*/  SYNCS.EXCH.64 URZ, [UR8+0x20], UR12 ;  /* 0x0000200c08ff75b2 */ /* 0x0006620008000100 */
[----:B------:R3:W1:Y:S01]  /*0630*/  SYNCS.EXCH.64 URZ, [UR8+0x10], UR12 ;  /* 0x0000100c08ff75b2 */ /* 0x0006620008000100 */
[----:B------:R3:W1:Y:S01]  /*0640*/  SYNCS.EXCH.64 URZ, [UR8+0x28], UR12 ;  /* 0x0000280c08ff75b2 */ /* 0x0006620008000100 */
[----:B------:R-:W-:Y:S01]  /*0650*/  NOP ;  /* 0x0000000000007918 */ /* 0x000fe20000000000 */
.L_x_9:
[----:B------:R-:W2:Y:S01]  /*0660*/  SHFL.IDX PT, R0, R70, RZ, 0x1f ;  /* 0x00001fff46007589 */ /* 0x000ea200000e0000 */
[----:B------:R-:W-:Y:S01]  /*0670*/  NOP ;  /* 0x0000000000007918 */ /* 0x000fe20000000000 */
[----:B--2---:R-:W-:-:S13]  /*0680*/  ISETP.NE.AND P0, PT, R0, 0x1, PT ;  /* 0x000000010000780c */ /* 0x004fda0003f05270 */
[----:B------:R-:W-:Y:S05]  /*0690*/  @P0 BRA `(.L_x_10) ;  /* 0x00000000004c0947 */ /* 0x000fea0003800000 */
[----:B------:R-:W-:Y:S01]  /*06a0*/  UMOV UR9, 0x400 ;  /* 0x0000040000097882 */ /* 0x000fe20000000000 */
[----:B---3--:R-:W-:Y:S01]  /*06b0*/  UMOV UR8, 0x20 ;  /* 0x0000002000087882 */ /* 0x008fe20000000000 */
[----:B------:R-:W-:Y:S01]  /*06c0*/  UMOV UR7, 0x80 ;  /* 0x0000008000077882 */ /* 0x000fe20000000000 */
[----:B------:R-:W-:Y:S02]  /*06d0*/  ULEA UR9, UR37, UR9, 0x18 ;  /* 0x0000000925097291 */ /* 0x000fe4000f8ec0ff */
[----:B------:R-:W-:-:S04]  /*06e0*/  UIADD3 UR12, UPT, UPT, -UR8, 0x100000, URZ ;  /* 0x00100000080c7890 */ /* 0x000fc8000fffe1ff */
[----:B------:R-:W-:Y:S02]  /*06f0*/  USHF.L.U32 UR13, UR12, 0xb, URZ ;  /* 0x0000000b0c0d7899 */ /* 0x000fe400080006ff */
[----:B------:R-:W-:Y:S02]  /*0700*/  USHF.L.U32 UR12, UR12, 0x1, URZ ;  /* 0x000000010c0c7899 */ /* 0x000fe400080006ff */
[----:B------:R-:W-:-:S04]  /*0710*/  UIADD3 UR14, UPT, UPT, -UR7, 0x100000, URZ ;  /* 0x00100000070e7890 */ /* 0x000fc8000fffe1ff */
[----:B------:R-:W-:Y:S02]  /*0720*/  USHF.L.U32 UR15, UR14, 0xb, URZ ;  /* 0x0000000b0e0f7899 */ /* 0x000fe400080006ff */
[----:B------:R-:W-:Y:S01]  /*0730*/  USHF.L.U32 UR14, UR14, 0x1, URZ ;  /* 0x000000010e0e7899 */ /* 0x000fe200080006ff */
[----:B------:R-:W-:Y:S01]  /*0740*/  ELECT P0, URZ, PT ;  /* 0x0000000000ff782f */ /* 0x000fe20003800000 */
[----:B------:R-:W2:Y:S02]  /*0750*/  FENCE.VIEW.ASYNC.S ;  /* 0x00000000000073c6 */ /* 0x000ea40000000000 */
[----:B--2---:R2:W3:Y:S08]  /*0760*/  SYNCS.EXCH.64 URZ, [UR9+0x30], UR12 ;  /* 0x0000300c09ff75b2 */ /* 0x0044f00008000100 */
[----:B------:R2:W1:Y:S01]  /*0770*/  SYNCS.EXCH.64 URZ, [UR9+0x48], UR14 ;  /* 0x0000480e09ff75b2 */ /* 0x0004620008000100 */
[----:B------:R2:W1:Y:S01]  /*0780*/  SYNCS.EXCH.64 URZ, [UR9+0x38], UR12 ;  /* 0x0000380c09ff75b2 */ /* 0x0004620008000100 */
[----:B------:R2:W1:Y:S01]  /*0790*/  SYNCS.EXCH.64 URZ, [UR9+0x50], UR14 ;  /* 0x0000500e09ff75b2 */ /* 0x0004620008000100 */
[----:B------:R2:W1:Y:S01]  /*07a0*/  SYNCS.EXCH.64 URZ, [UR9+0x40], UR12 ;  /* 0x0000400c09ff75b2 */ /* 0x0004620008000100 */
[----:B------:R2:W1:Y:S01]  /*07b0*/  SYNCS.EXCH.64 URZ, [UR9+0x58], UR14 ;  /* 0x0000580e09ff75b2 */ /* 0x0004620008000100 */
[----:B------:R-:W-:Y:S01]  /*07c0*/  NOP ;  /* 0x0000000000007918 */ /* 0x000fe20000000000 */
.L_x_10:
[----:B------:R-:W4:Y:S01]  /*07d0*/  SHFL.IDX PT, R0, R70, RZ, 0x1f ;  /* 0x00001fff46007589 */ /* 0x000f2200000e0000 */
[----:B------:R-:W-:Y:S01]  /*07e0*/  NOP ;  /* 0x0000000000007918 */ /* 0x000fe20000000000 */
[----:B----4-:R-:W-:-:S13]  /*07f0*/  ISETP.NE.AND P0, PT, R0, 0x3, PT ;  /* 0x000000030000780c */ /* 0x010fda0003f05270 */
[----:B------:R-:W-:Y:S05]  /*0800*/  @P0 BRA `(.L_x_11) ;  /* 0x00000000002c0947 */ /* 0x000fea0003800000 */
[----:B---3--:R-:W-:Y:S01]  /*0810*/  UMOV UR8, 0x400 ;  /* 0x0000040000087882 */ /* 0x008fe20000000000 */
[----:B------:R-:W-:Y:S01]  /*0820*/  UMOV UR7, 0x20 ;  /* 0x0000002000077882 */ /* 0x000fe20000000000 */
[----:B------:R-:W-:Y:S02]  /*0830*/  ULEA UR8, UR37, UR8, 0x18 ;  /* 0x0000000825087291 */ /* 0x000fe4000f8ec0ff */
[----:B--2---:R-:W-:-:S04]  /*0840*/  UIADD3 UR12, UPT, UPT, -UR7, 0x100000, URZ ;  /* 0x00100000070c7890 */ /* 0x004fc8000fffe1ff */
[----:B------:R-:W-:Y:S02]  /*0850*/  USHF.L.U32 UR13, UR12, 0xb, URZ ;  /* 0x0000000b0c0d7899 */ /* 0x000fe400080006ff */
[----:B------:R-:W-:Y:S01]  /*0860*/  USHF.L.U32 UR12, UR12, 0x1, URZ ;  /* 0x000000010c0c7899 */ /* 0x000fe200080006ff */
[----:B------:R-:W-:Y:S01]  /*0870*/  ELECT P0, URZ, PT ;  /* 0x0000000000ff782f */ /* 0x000fe20003800000 */
[----:B------:R-:W2:Y:S10]  /*0880*/  FENCE.VIEW.ASYNC.S ;  /* 0x00000000000073c6 */ /* 0x000eb40000000000 */
[----:B--2---:R4:W2:Y:S01]  /*0890*/  SYNCS.EXCH.64 URZ, [UR8+0x60], UR12 ;  /* 0x0000600c08ff75b2 */ /* 0x0048a20008000100 */
[----:B------:R4:W3:Y:S02]  /*08a0*/  SYNCS.EXCH.64 URZ, [UR8+0x68], UR12 ;  /* 0x0000680c08ff75b2 */ /* 0x0008e40008000100 */
[----:B----4-:R-:W-:Y:S01]  /*08b0*/  NOP ;  /* 0x0000000000007918 */ /* 0x010fe20000000000 */
.L_x_11:
[----:B------:R-:W4:Y:S01]  /*08c0*/  SHFL.IDX PT, R0, R70, RZ, 0x1f ;  /* 0x00001fff46007589 */ /* 0x000f2200000e0000 */
[----:B------:R-:W-:Y:S01]  /*08d0*/  NOP ;  /* 0x0000000000007918 */ /* 0x000fe20000000000 */
[----:B----4-:R-:W-:-:S13]  /*08e0*/  ISETP.NE.AND P0, PT, R0, 0x4, PT ;  /* 0x000000040000780c */ /* 0x010fda0003f05270 */
[----:B------:R-:W-:Y:S05]  /*08f0*/  @P0 BRA `(.L_x_12) ;  /* 0x0000000000480947 */ /* 0x000fea0003800000 */
[----:B--2---:R-:W-:Y:S01]  /*0900*/  UMOV UR9, 0x1e0 ;  /* 0x000001e000097882 */ /* 0x004fe20000000000 */
[----:B---3--:R-:W-:Y:S01]  /*0910*/  UMOV UR8, 0x400 ;  /* 0x0000040000087882 */ /* 0x008fe20000000000 */
[----:B------:R-:W-:Y:S01]  /*0920*/  USEL UR9, UR9, 0x1a0, UP5 ;  /* 0x000001a009097887 */ /* 0x000fe2000a800000 */
        /* <DEDUP_REMOVED lines=10> */
[----:B--2---:R4:W2:Y:S08]  /*09d0*/  SYNCS.EXCH.64 URZ, [UR8+0x70], UR12 ;  /* 0x0000700c08ff75b2 */ /* 0x0048b00008000100 */
[----:B------:R4:W3:Y:S01]  /*09e0*/  SYNCS.EXCH.64 URZ, [UR8+0x80], UR14 ;  /* 0x0000800e08ff75b2 */ /* 0x0008e20008000100 */
[----:B------:R4:W1:Y:S01]  /*09f0*/  SYNCS.EXCH.64 URZ, [UR8+0x78], UR12 ;  /* 0x0000780c08ff75b2 */ /* 0x0008620008000100 */
[----:B------:R4:W1:Y:S02]  /*0a00*/  SYNCS.EXCH.64 URZ, [UR8+0x88], UR14 ;  /* 0x0000880e08ff75b2 */ /* 0x0008640008000100 */
[----:B----4-:R-:W-:Y:S01]  /*0a10*/  NOP ;  /* 0x0000000000007918 */ /* 0x010fe20000000000 */
.L_x_12:
[----:B------:R-:W4:Y:S01]  /*0a20*/  SHFL.IDX PT, R0, R70, RZ, 0x1f ;  /* 0x00001fff46007589 */ /* 0x000f2200000e0000 */
[----:B------:R-:W-:Y:S01]  /*0a30*/  NOP ;  /* 0x0000000000007918 */ /* 0x000fe20000000000 */
[----:B----4-:R-:W-:-:S13]  /*0a40*/  ISETP.NE.AND P0, PT, R0, 0x5, PT ;  /* 0x000000050000780c */ /* 0x010fda0003f05270 */
[----:B------:R-:W-:Y:S05]  /*0a50*/  @P0 BRA `(.L_x_13) ;  /* 0x0000000000540947 */ /* 0x000fea0003800000 */
[----:B--2---:R-:W-:Y:S01]  /*0a60*/  UMOV UR9, 0x400 ;  /* 0x0000040000097882 */ /* 0x004fe20000000000 */
        /* <DEDUP_REMOVED lines=14> */
[----:B------:R4:W1:Y:S01]  /*0b50*/  SYNCS.EXCH.64 URZ, [UR9+0xb8], UR14 ;  /* 0x0000b80e09ff75b2 */ /* 0x0008620008000100 */
[----:B------:R4:W1:Y:S01]  /*0b60*/  SYNCS.EXCH.64 URZ, [UR9+0xa0], UR12 ;  /* 0x0000a00c09ff75b2 */ /* 0x0008620008000100 */
[----:B------:R4:W1:Y:S01]  /*0b70*/  SYNCS.EXCH.64 URZ, [UR9+0xc0], UR14 ;  /* 0x0000c00e09ff75b2 */ /* 0x0008620008000100 */
[----:B------:R4:W1:Y:S01]  /*0b80*/  SYNCS.EXCH.64 URZ, [UR9+0xa8], UR12 ;  /* 0x0000a80c09ff75b2 */ /* 0x0008620008000100 */
[----:B------:R4:W1:Y:S02]  /*0b90*/  SYNCS.EXCH.64 URZ, [UR9+0xc8], UR14 ;  /* 0x0000c80e09ff75b2 */ /* 0x0008640008000100 */
[----:B----4-:R-:W-:Y:S01]  /*0ba0*/  NOP ;  /* 0x0000000000007918 */ /* 0x010fe20000000000 */
.L_x_13:
[----:B------:R-:W4:Y:S01]  /*0bb0*/  SHFL.IDX PT, R0, R70, RZ, 0x1f ;  /* 0x00001fff46007589 */ /* 0x000f2200000e0000 */
[----:B------:R-:W-:Y:S01]  /*0bc0*/  ISETP.NE.OR P1, PT, RZ, UR10, !P1 ;  /* 0x0000000aff007c0c */ /* 0x000fe2000cf25670 */
        /* <DEDUP_REMOVED lines=12> */
[----:B------:R4:W3:Y:S01]  /*0c90*/  SYNCS.EXCH.64 URZ, [UR8+0xe0], UR12 ;  /* 0x0000e00c08ff75b2 */ /* 0x0008e20008000100 */
[----:B------:R4:W1:Y:S01]  /*0ca0*/  SYNCS.EXCH.64 URZ, [UR8+0xd8], UR12 ;  /* 0x0000d80c08ff75b2 */ /* 0x0008620008000100 */
[----:B------:R4:W1:Y:S02]  /*0cb0*/  SYNCS.EXCH.64 URZ, [UR8+0xe8], UR12 ;  /* 0x0000e80c08ff75b2 */ /* 0x0008640008000100 */
[----:B----4-:R-:W-:Y:S01]  /*0cc0*/  NOP ;  /* 0x0000000000007918 */ /* 0x010fe20000000000 */
.L_x_14:
[----:B------:R-:W-:Y:S01]  /*0cd0*/  VOTEU.ALL UP1, P1 ;  /* 0x0000000000ff7886 */ /* 0x000fe20000820000 */
[----:B---3--:R-:W3:Y:S01]  /*0ce0*/  LDCU UR8, c[0x0][0x36c] ;  /* 0x00006d80ff0877ac */ /* 0x008ee20008000800 */
[----:B------:R-:W-:Y:S01]  /*0cf0*/  NOP ;  /* 0x0000000000007918 */ /* 0x000fe20000000000 */
[----:B------:R-:W-:Y:S01]  /*0d00*/  LOP3.LUT R10, R74, 0x1f, RZ, 0xc0, !PT ;  /* 0x0000001f4a0a7812 */ /* 0x000fe200078ec0ff */
[----:B--2---:R-:W-:Y:S01]  /*0d10*/  UMOV UR12, 0x20 ;  /* 0x00000020000c7882 */ /* 0x004fe20000000000 */
[----:B------:R-:W-:Y:S01]  /*0d20*/  @!UP1 UMOV UR7, 0x400 ;  /* 0x0000040000079882 */ /* 0x000fe20000000000 */
[----:B------:R-:W-:-:S04]  /*0d30*/  @!UP1 UIADD3 UR12, UPT, UPT, -UR12, 0x100000, URZ ;  /* 0x001000000c0c9890 */ /* 0x000fc8000fffe1ff */
[----:B------:R-:W-:Y:S02]  /*0d40*/  @!UP1 USHF.L.U32 UR13, UR12, 0xb, URZ ;  /* 0x0000000b0c0d9899 */ /* 0x000fe400080006ff */
[----:B------:R-:W-:Y:S02]  /*0d50*/  @!UP1 USHF.L.U32 UR12, UR12, 0x1, URZ ;  /* 0x000000010c0c9899 */ /* 0x000fe400080006ff */
[----:B------:R-:W-:Y:S01]  /*0d60*/  @!UP1 ULEA UR7, UR37, UR7, 0x18 ;  /* 0x0000000725079291 */ /* 0x000fe2000f8ec0ff */
[----:B------:R-:W-:Y:S01]  /*0d70*/  VOTEU.ALL UP1, P1 ;  /* 0x0000000000ff7886 */ /* 0x000fe20000820000 */
[----:B------:R-:W-:Y:S01]  /*0d80*/  UISETP.NE.AND UP4, UPT, UR10, URZ, UPT ;  /* 0x000000ff0a00728c */ /* 0x000fe2000bf85270 */
[----:B------:R-:W2:Y:S09]  /*0d90*/  FENCE.VIEW.ASYNC.S ;  /* 0x00000000000073c6 */ /* 0x000eb20000000000 */
[----:B--2---:R2:W4:Y:S01]  /*0da0*/  @!UP1 SYNCS.EXCH.64 URZ, [UR7+0xf0], UR12 ;  /* 0x0000f00c07ff95b2 */ /* 0x0045220008000100 */
[----:B---3--:R-:W-:-:S09]  /*0db0*/  UISETP.EQ.U32.AND UP1, UPT, UR8, 0x1, UPT ;  /* 0x000000010800788c */ /* 0x008fd2000bf22070 */
[----:B------:R-:W-:Y:S05]  /*0dc0*/  BRA.U !UP1, `(.L_x_15) ;  /* 0x0000000109087547 */ /* 0x000fea000b800000 */
[----:B-1--4-:R-:W-:Y:S01]  /*0dd0*/  UCGABAR_ARV ;  /* 0x00000000000079c7 */ /* 0x012fe20008000000 */
[----:B------:R-:W-:Y:S05]  /*0de0*/  BRA `(.L_x_16) ;  /* 0x0000000000047947 */ /* 0x000fea0003800000 */
.L_x_15:
[----:B-1--4-:R-:W-:Y:S01]  /*0df0*/  NOP ;  /* 0x0000000000007918 */ /* 0x012fe20000000000 */
.L_x_16:
[----:B------:R-:W1:Y:S01]  /*0e00*/  S2R R11, SR_CTAID.X ;  /* 0x00000000000b7919 */ /* 0x000e620000002500 */
[----:B------:R-:W-:-:S05]  /*0e10*/  CS2R.32 R60, SR_CgaSize ;  /* 0x00000000003c7805 */ /* 0x000fca0000008a00 */
[----:B------:R-:W-:-:S05]  /*0e20*/  IMAD R60, R60, -0xa0, RZ ;  /* 0xffffff603c3c7824 */ /* 0x000fca00078e02ff */
[----:B------:R-:W-:-:S14]  /*0e30*/  R2UR UR8, R60 ;  /* 0x000000003c0872ca */ /* 0x000fdc00000e0000 */
[----:B------:R-:W3:Y:S01]  /*0e40*/  LDCU UR8, c[0x0][UR8+0x2b0] ;  /* 0x00005600080877ac */ /* 0x000ee20008000800 */
[----:B------:R-:W-:-:S05]  /*0e50*/  CS2R.32 R0, SR_CgaSize ;  /* 0x0000000000007805 */ /* 0x000fca0000008a00 */
[----:B------:R-:W-:-:S06]  /*0e60*/  IMAD R0, R0, -0xa0, RZ ;  /* 0xffffff6000007824 */ /* 0x000fcc00078e02ff */
[----:B------:R-:W4:Y:S01]  /*0e70*/  LDC R0, c[0x0][R0+0x2a0] ;  /* 0x0000a80000007b82 */ /* 0x000f220000000800 */
[----:B------:R-:W-:Y:S01]  /*0e80*/  PRMT R8, RZ, 0x7610, R8 ;  /* 0x00007610ff087816 */ /* 0x000fe20000000008 */
[----:B------:R-:W3:Y:S01]  /*0e90*/  S2R R20, SR_CTAID.Y ;  /* 0x0000000000147919 */ /* 0x000ee20000002600 */
[----:B------:R-:W-:-:S05]  /*0ea0*/  CS2R.32 R60, SR_CgaSize ;  /* 0x00000000003c7805 */ /* 0x000fca0000008a00 */
[----:B------:R-:W-:-:S05]  /*0eb0*/  IMAD R60, R60, -0xa0, RZ ;  /* 0xffffff603c3c7824 */ /* 0x000fca00078e02ff */
[----:B--2---:R-:W-:-:S14]  /*0ec0*/  R2UR UR7, R60 ;  /* 0x000000003c0772ca */ /* 0x004fdc00000e0000 */
[----:B------:R-:W2:Y:S01]  /*0ed0*/  LDCU UR7, c[0x0][UR7+0x2b4] ;  /* 0x00005680070777ac */ /* 0x000ea20008000800 */
[----:B------:R-:W-:Y:S01]  /*0ee0*/  UISETP.NE.AND UP2, UPT, UR10, 0x2, UPT ;  /* 0x000000020a00788c */ /* 0x000fe2000bf45270 */
[----:B------:R-:W3:Y:S01]  /*0ef0*/  LDC R9, c[0x0][0xb24] ;  /* 0x0002c900ff097b82 */ /* 0x000ee20000000800 */
[----:B------:R-:W-:-:S05]  /*0f00*/  CS2R.32 R58, SR_CgaSize ;  /* 0x00000000003a7805 */ /* 0x000fca0000008a00 */
[----:B------:R-:W-:-:S06]  /*0f10*/  IMAD R58, R58, -0xa0, RZ ;  /* 0xffffff603a3a7824 */ /* 0x000fcc00078e02ff */
[----:B------:R-:W4:Y:S08]  /*0f20*/  LDC R58, c[0x0][R58+0x2a4] ;  /* 0x0000a9003a3a7b82 */ /* 0x000f300000000800 */
[----:B------:R-:W4:Y:S01]  /*0f30*/  LDC R26, c[0x0][0xb24] ;  /* 0x0002c900ff1a7b82 */ /* 0x000f220000000800 */
[----:B-1----:R-:W-:Y:S01]  /*0f40*/  I2FP.F32.U32 R4, R11 ;  /* 0x0000000b00047245 */ /* 0x002fe20000201000 */
[----:B------:R-:W-:-:S06]  /*0f50*/  IMAD.MOV.U32 R21, RZ, RZ, R11 ;  /* 0x000000ffff157224 */ /* 0x000fcc00078e000b */
[----:B------:R-:W1:Y:S01]  /*0f60*/  S2UR UR36, SR_CTAID.Z ;  /* 0x00000000002479c3 */ /* 0x000e620000002700 */
[----:B---3--:R-:W-:Y:S02]  /*0f70*/  ISETP.GE.AND P0, PT, R9, 0x1, PT ;  /* 0x000000010900780c */ /* 0x008fe40003f06270 */
[----:B------:R-:W-:Y:S01]  /*0f80*/  I2FP.F32.U32 R2, R20 ;  /* 0x0000001400027245 */ /* 0x000fe20000201000 */
[----:B------:R-:W-:-:S04]  /*0f90*/  FMUL R4, R4, UR8 ;  /* 0x0000000804047c20 */ /* 0x000fc80008400000 */
[----:B--2---:R-:W-:Y:S01]  /*0fa0*/  FMUL R2, R2, UR7 ;  /* 0x0000000702027c20 */ /* 0x004fe20008400000 */
[----:B------:R-:W2:Y:S01]  /*0fb0*/  F2I.U32.TRUNC.NTZ R60, R4 ;  /* 0x00000004003c7305 */ /* 0x000ea2000020f000 */
[----:B------:R-:W3:Y:S07]  /*0fc0*/  LDCU UR7, c[0x0][0xb30] ;  /* 0x00016600ff0777ac */ /* 0x000eee0008000800 */
[----:B------:R-:W1:Y:S01]  /*0fd0*/  F2I.U32.TRUNC.NTZ R3, R2 ;  /* 0x0000000200037305 */ /* 0x000e62000020f000 */
[----:B--2---:R-:W-:-:S04]  /*0fe0*/  IMAD.MOV R60, RZ, RZ, -R60 ;  /* 0x000000ffff3c7224 */ /* 0x004fc800078e0a3c */
[----:B----4-:R-:W-:Y:S01]  /*0ff0*/  IMAD R60, R0, R60, R11 ;  /* 0x0000003c003c7224 */ /* 0x010fe200078e020b */
[----:B------:R-:W-:Y:S01]  /*1000*/  PRMT R0, RZ, 0x7610, R0 ;  /* 0x00007610ff007816 */ /* 0x000fe20000000000 */
[----:B---3--:R-:W-:Y:S01]  /*1010*/  UISETP.NE.AND UP3, UPT, UR7, 0x1, UPT ;  /* 0x000000010700788c */ /* 0x008fe2000bf65270 */
[----:B-1----:R-:W-:-:S05]  /*1020*/  IADD3 R3, PT, PT, -R3, RZ, RZ ;  /* 0x000000ff03037210 */ /* 0x002fca0007ffe1ff */
[----:B------:R-:W-:Y:S01]  /*1030*/  IMAD R58, R58, R3, R20 ;  /* 0x000000033a3a7224 */ /* 0x000fe200078e0214 */
[----:B------:R-:W-:Y:S06]  /*1040*/  BRA.U UP4, `(.L_x_17) ;  /* 0x0000000104247547 */ /* 0x000fec000b800000 */
[----:B------:R-:W-:Y:S01]  /*1050*/  ISETP.NE.AND P1, PT, R58, RZ, PT ;  /* 0x000000ff3a00720c */ /* 0x000fe20003f25270 */
[----:B------:R-:W-:Y:S01]  /*1060*/  IMAD.MOV.U32 R0, RZ, RZ, 0x3 ;  /* 0x00000003ff007424 */ /* 0x000fe200078e00ff */
[C---:B------:R-:W-:Y:S02]  /*1070*/  LOP3.LUT R3, R60.reuse, 0xfffffffe, RZ, 0xc0, !PT ;  /* 0xfffffffe3c037812 */ /* 0x040fe400078ec0ff */
[----:B------:R-:W-:Y:S02]  /*1080*/  ISETP.LT.U32.OR P1, PT, R60, 0x2, !P1 ;  /* 0x000000023c00780c */ /* 0x000fe40004f21470 */
[----:B------:R-:W-:Y:S02]  /*1090*/  SHF.L.U32 R0, R0, R3, RZ ;  /* 0x0000000300007219 */ /* 0x000fe400000006ff */
[----:B------:R-:W-:Y:S02]  /*10a0*/  SEL R5, RZ, 0x1, !P1 ;  /* 0x00000001ff057807 */ /* 0x000fe40004800000 */
[----:B------:R-:W-:-:S05]  /*10b0*/  SEL R2, RZ, 0x2, !P1 ;  /* 0x00000002ff027807 */ /* 0x000fca0004800000 */
[----:B------:R-:W-:-:S05]  /*10c0*/  IMAD.IADD R2, R5, 0x1, R2 ;  /* 0x0000000105027824 */ /* 0x000fca00078e0202 */
[----:B------:R-:W-:Y:S02]  /*10d0*/  PRMT R8, R2, 0x7610, R8 ;  /* 0x0000761002087816 */ /* 0x000fe40000000008 */
.L_x_17:
[----:B------:R-:W-:Y:S05]  /*10e0*/  @!P0 BRA `(.L_x_18) ;  /* 0x0000000000b88947 */ /* 0x000fea0003800000 */
[----:B------:R-:W1:Y:S01]  /*10f0*/  LDC.64 R4, c[0x0][0xb18] ;  /* 0x0002c600ff047b82 */ /* 0x000e620000000a00 */
[----:B------:R-:W-:-:S07]  /*1100*/  ISETP.NE.AND P0, PT, R9, 0x1, PT ;  /* 0x000000010900780c */ /* 0x000fce0003f05270 */
[----:B------:R-:W2:Y:S08]  /*1110*/  LDC R14, c[0x0][0xb0c] ;  /* 0x0002c300ff0e7b82 */ /* 0x000eb00000000800 */
[----:B------:R-:W3:Y:S08]  /*1120*/  LDC R13, c[0x0][0x370] ;  /* 0x0000dc00ff0d7b82 */ /* 0x000ef00000000800 */
[----:B------:R-:W4:Y:S01]  /*1130*/  LDC R16, c[0x0][0x374] ;  /* 0x0000dd00ff107b82 */ /* 0x000f220000000800 */
[----:B-1----:R-:W-:-:S07]  /*1140*/  ISETP.NE.AND P1, PT, R4, 0x1, PT ;  /* 0x000000010400780c */ /* 0x002fce0003f25270 */
[----:B------:R-:W3:Y:S01]  /*1150*/  LDC.64 R6, c[0x0][0xb10] ;  /* 0x0002c400ff067b82 */ /* 0x000ee20000000a00 */
[----:B--2---:R-:W-:-:S07]  /*1160*/  ISETP.NE.AND P2, PT, R14, 0x1, PT ;  /* 0x000000010e00780c */ /* 0x004fce0003f45270 */
[----:B------:R-:W1:Y:S08]  /*1170*/  LDC R12, c[0x0][0xb20] ;  /* 0x0002c800ff0c7b82 */ /* 0x000e700000000800 */
[----:B------:R-:W2:Y:S01]  /*1180*/  LDC.64 R2, c[0x0][0xb28] ;  /* 0x0002ca00ff027b82 */ /* 0x000ea20000000a00 */
[----:B----4-:R-:W-:-:S04]  /*1190*/  IMAD.HI.U32 R15, R16, R5, RZ ;  /* 0x00000005100f7227 */ /* 0x010fc800078e00ff */
[----:B------:R-:W-:-:S04]  /*11a0*/  IMAD.HI.U32 R5, R20, R5, RZ ;  /* 0x0000000514057227 */ /* 0x000fc800078e00ff */
[----:B---3--:R-:W-:-:S04]  /*11b0*/  IMAD.HI.U32 R18, R13, R6, RZ ;  /* 0x000000060d127227 */ /* 0x008fc800078e00ff */
[C---:B------:R-:W-:Y:S01]  /*11c0*/  IMAD.HI.U32 R22, R11.reuse, R6, RZ ;  /* 0x000000060b167227 */ /* 0x040fe200078e00ff */
[-C--:B------:R-:W-:Y:S02]  /*11d0*/  @P2 SHF.R.U32.HI R13, RZ, R7.reuse, R18 ;  /* 0x00000007ff0d2219 */ /* 0x080fe40000011612 */
[-C--:B-1----:R-:W-:Y:S02]  /*11e0*/  @P1 SHF.R.U32.HI R16, RZ, R12.reuse, R15 ;  /* 0x0000000cff101219 */ /* 0x082fe4000001160f */
[----:B------:R-:W-:Y:S02]  /*11f0*/  SHF.R.U32.HI R5, RZ, R12, R5 ;  /* 0x0000000cff057219 */ /* 0x000fe40000011605 */
[----:B------:R-:W-:Y:S02]  /*1200*/  SHF.R.U32.HI R22, RZ, R7, R22 ;  /* 0x00000007ff167219 */ /* 0x000fe40000011616 */
[----:B------:R-:W-:Y:S01]  /*1210*/  SEL R5, R20, R5, !P1 ;  /* 0x0000000514057207 */ /* 0x000fe20004800000 */
[----:B--2---:R-:W-:Y:S01]  /*1220*/  IMAD.HI.U32 R18, R16, R2, RZ ;  /* 0x0000000210127227 */ /* 0x004fe200078e00ff */
[----:B------:R-:W-:-:S02]  /*1230*/  SEL R21, R11, R22, !P2 ;  /* 0x000000160b157207 */ /* 0x000fc40005000000 */
[----:B------:R-:W-:Y:S01]  /*1240*/  IADD3 R7, PT, PT, -R5, RZ, RZ ;  /* 0x000000ff05077210 */ /* 0x000fe20007ffe1ff */
[----:B------:R-:W-:Y:S01]  /*1250*/  IMAD.HI.U32 R6, R13, R2, RZ ;  /* 0x000000020d067227 */ /* 0x000fe200078e00ff */
[----:B------:R-:W-:-:S03]  /*1260*/  @P0 SHF.R.U32.HI R16, RZ, R3, R18 ;  /* 0x00000003ff100219 */ /* 0x000fc60000011612 */
[----:B------:R-:W-:Y:S01]  /*1270*/  IMAD R7, R4, R7, R20 ;  /* 0x0000000704077224 */ /* 0x000fe200078e0214 */
[----:B------:R-:W-:Y:S01]  /*1280*/  @P0 SHF.R.U32.HI R13, RZ, R3, R6 ;  /* 0x00000003ff0d0219 */ /* 0x000fe20000011606 */
[----:B------:R-:W-:-:S04]  /*1290*/  IMAD R16, R16, R9, RZ ;  /* 0x0000000910107224 */ /* 0x000fc800078e02ff */
[----:B------:R-:W-:Y:S01]  /*12a0*/  IMAD R6, R13, R9, RZ ;  /* 0x000000090d067224 */ /* 0x000fe200078e02ff */
[----:B------:R-:W-:-:S04]  /*12b0*/  ISETP.GE.AND P1, PT, R5, R16, PT ;  /* 0x000000100500720c */ /* 0x000fc80003f26270 */
[----:B------:R-:W-:Y:S01]  /*12c0*/  ISETP.GE.OR P1, PT, R21, R6, P1 ;  /* 0x000000061500720c */ /* 0x000fe20000f26670 */
[----:B------:R-:W-:-:S05]  /*12d0*/  IMAD.HI.U32 R6, R5, R2, RZ ;  /* 0x0000000205067227 */ /* 0x000fca00078e00ff */
[----:B------:R-:W-:-:S04]  /*12e0*/  SHF.R.U32.HI R6, RZ, R3, R6 ;  /* 0x00000003ff067219 */ /* 0x000fc80000011606 */
[----:B------:R-:W-:-:S03]  /*12f0*/  SEL R6, R5, R6, !P0 ;  /* 0x0000000605067207 */ /* 0x000fc60004000000 */
[----:B------:R-:W-:Y:S01]  /*1300*/  @!P1 IMAD.HI.U32 R12, R21, R2, RZ ;  /* 0x00000002150c9227 */ /* 0x000fe200078e00ff */
[----:B------:R-:W-:-:S04]  /*1310*/  IADD3 R2, PT, PT, -R6, RZ, RZ ;  /* 0x000000ff06027210 */ /* 0x000fc80007ffe1ff */
[----:B------:R-:W-:Y:S01]  /*1320*/  @!P1 SHF.R.U32.HI R12, RZ, R3, R12 ;  /* 0x00000003ff0c9219 */ /* 0x000fe2000001160c */
[----:B------:R-:W-:-:S03]  /*1330*/  IMAD R2, R9, R2, R5 ;  /* 0x0000000209027224 */ /* 0x000fc600078e0205 */
[----:B------:R-:W-:-:S05]  /*1340*/  @!P1 SEL R3, R21, R12, !P0 ;  /* 0x0000000c15039207 */ /* 0x000fca0004000000 */
[--C-:B------:R-:W-:Y:S02]  /*1350*/  @!P1 IMAD.IADD R6, R6, 0x1, -R3.reuse ;  /* 0x0000000106069824 */ /* 0x100fe400078e0a03 */
[----:B------:R-:W-:Y:S01]  /*1360*/  @!P1 IMAD R3, R2, R13, R3 ;  /* 0x0000000d02039224 */ /* 0x000fe200078e0203 */
[----:B------:R-:W-:Y:S01]  /*1370*/  IADD3 R2, PT, PT, -R21, RZ, RZ ;  /* 0x000000ff15027210 */ /* 0x000fe20007ffe1ff */
[----:B------:R-:W-:Y:S02]  /*1380*/  @!P1 IMAD R5, R6, R9, R21 ;  /* 0x0000000906059224 */ /* 0x000fe400078e0215 */
[----:B------:R-:W-:Y:S02]  /*1390*/  @!P1 IMAD.MOV.U32 R21, RZ, RZ, R3 ;  /* 0x000000ffff159224 */ /* 0x000fe400078e0003 */
[----:B------:R-:W-:Y:S02]  /*13a0*/  IMAD R2, R14, R2, R11 ;  /* 0x000000020e027224 */ /* 0x000fe400078e020b */
[----:B------:R-:W-:-:S02]  /*13b0*/  IMAD R20, R5, R4, R7 ;  /* 0x0000000405147224 */ /* 0x000fc400078e0207 */
[----:B------:R-:W-:Y:S02]  /*13c0*/  IMAD R21, R21, R14, R2 ;  /* 0x0000000e15157224 */ /* 0x000fe400078e0202 */
.L_x_18:
[----:B------:R-:W-:Y:S05]  /*13d0*/  BRA.U UP3, `(.L_x_19) ;  /* 0x0000000103407547 */ /* 0x000fea000b800000 */
[----:B------:R-:W1:Y:S08]  /*13e0*/  LDC.64 R4, c[0x0][0xb10] ;  /* 0x0002c400ff047b82 */ /* 0x000e700000000a00 */
[----:B------:R-:W2:Y:S08]  /*13f0*/  LDC.64 R2, c[0x0][0xb18] ;  /* 0x0002c600ff027b82 */ /* 0x000eb00000000a00 */
[----:B------:R-:W3:Y:S08]  /*1400*/  LDC R6, c[0x0][0xb20] ;  /* 0x0002c800ff067b82 */ /* 0x000ef00000000800 */
[----:B------:R-:W4:Y:S01]  /*1410*/  LDC R12, c[0x0][0xb0c] ;  /* 0x0002c300ff0c7b82 */ /* 0x000f220000000800 */
[----:B-1----:R-:W-:-:S05]  /*1420*/  IMAD.HI.U32 R4, R21, R4, RZ ;  /* 0x0000000415047227 */ /* 0x002fca00078e00ff */
[----:B------:R-:W-:Y:S01]  /*1430*/  SHF.R.U32.HI R4, RZ, R5, R4 ;  /* 0x00000005ff047219 */ /* 0x000fe20000011604 */
[----:B--2---:R-:W-:Y:S01]  /*1440*/  IMAD.HI.U32 R3, R20, R3, RZ ;  /* 0x0000000314037227 */ /* 0x004fe200078e00ff */
[----:B------:R-:W-:-:S04]  /*1450*/  ISETP.NE.AND P0, PT, R2, 0x1, PT ;  /* 0x000000010200780c */ /* 0x000fc80003f05270 */
[----:B---3--:R-:W-:-:S04]  /*1460*/  SHF.R.U32.HI R3, RZ, R6, R3 ;  /* 0x00000006ff037219 */ /* 0x008fc80000011603 */
[----:B------:R-:W-:Y:S02]  /*1470*/  SEL R3, R20, R3, !P0 ;  /* 0x0000000314037207 */ /* 0x000fe40004000000 */
[----:B----4-:R-:W-:-:S04]  /*1480*/  ISETP.NE.AND P1, PT, R12, 0x1, PT ;  /* 0x000000010c00780c */ /* 0x010fc80003f25270 */
[----:B------:R-:W-:-:S05]  /*1490*/  SEL R6, R21, R4, !P1 ;  /* 0x0000000415067207 */ /* 0x000fca0004800000 */
[----:B------:R-:W-:Y:S02]  /*14a0*/  IMAD.IADD R4, R3, 0x1, -R6 ;  /* 0x0000000103047824 */ /* 0x000fe400078e0a06 */
[----:B------:R-:W-:Y:S02]  /*14b0*/  IMAD.IADD R3, R6, 0x1, -R3 ;  /* 0x0000000106037824 */ /* 0x000fe400078e0a03 */
[----:B------:R-:W-:Y:S02]  /*14c0*/  IMAD R21, R4, R12, R21 ;  /* 0x0000000c04157224 */ /* 0x000fe400078e0215 */
[----:B------:R-:W-:Y:S02]  /*14d0*/  IMAD R20, R3, R2, R20 ;  /* 0x0000000203147224 */ /* 0x000fe400078e0214 */
.L_x_19:
[----:B------:R-:W-:Y:S05]  /*14e0*/  BRA.U !UP1, `(.L_x_20) ;  /* 0x00000001090c7547 */ /* 0x000fea000b800000 */
[----:B------:R-:W-:Y:S01]  /*14f0*/  UCGABAR_WAIT ;  /* 0x0000000000007dc7 */ /* 0x000fe20008000000 */
[----:B------:R-:W-:Y:S01]  /*1500*/  CCTL.IVALL ;  /* 0x00000000ff00798f */ /* 0x000fe20002000000 */
[----:B------:R-:W-:Y:S05]  /*1510*/  BRA `(.L_x_21) ;  /* 0x0000000000047947 */ /* 0x000fea0003800000 */
.L_x_20:
[----:B------:R-:W-:Y:S06]  /*1520*/  BAR.SYNC.DEFER_BLOCKING 0x0 ;  /* 0x0000000000007b1d */ /* 0x000fec0000010000 */
.L_x_21:
[----:B------:R-:W-:Y:S05]  /*1530*/  BRA.U UP2, `(.L_x_22) ;  /* 0x0000001102947547 */ /* 0x000fea000b800000 */
[----:B------:R-:W1:Y:S01]  /*1540*/  LDCU UR4, c[0x0][0x38c] ;  /* 0x00007180ff0477ac */ /* 0x000e620008000800 */
[----:B------:R-:W2:Y:S01]  /*1550*/  LDC R9, c[0x0][0x370] ;  /* 0x0000dc00ff097b82 */ /* 0x000ea20000000800 */
[C---:B------:R-:W-:Y:S01]  /*1560*/  IMAD.SHL.U32 R17, R11.reuse, 0x20, RZ ;  /* 0x000000200b117824 */ /* 0x040fe200078e00ff */
[----:B------:R-:W-:Y:S01]  /*1570*/  PLOP3.LUT P1, PT, PT, PT, UP5, 0x80, 0x8 ;  /* 0x000000000008781c */ /* 0x000fe20003f2f058 */
[----:B------:R-:W-:Y:S01]  /*1580*/  HFMA2 R15, -RZ, RZ, 0, 5.9604644775390625e-08 ;  /* 0x00000001ff0f7431 */ /* 0x000fe200000001ff */
[----:B------:R-:W-:Y:S01]  /*1590*/  UISETP.NE.AND UP1, UPT, UR10, URZ, UPT ;  /* 0x000000ff0a00728c */ /* 0x000fe2000bf25270 */
[----:B------:R-:W-:Y:S01]  /*15a0*/  HFMA2 R12, -RZ, RZ, 0, 0 ;  /* 0x00000000ff0c7431 */ /* 0x000fe200000001ff */
[----:B------:R-:W-:Y:S01]  /*15b0*/  ISETP.NE.AND P4, PT, R10, RZ, P5 ;  /* 0x000000ff0a00720c */ /* 0x000fe20002f85270 */
[----:B------:R-:W-:Y:S01]  /*15c0*/  IMAD.SHL.U32 R16, R11, 0x40, RZ ;  /* 0x000000400b107824 */ /* 0x000fe200078e00ff */
[----:B------:R-:W3:Y:S01]  /*15d0*/  LDC R0, c[0x0][0x374] ;  /* 0x0000dd00ff007b82 */ /* 0x000ee20000000800 */
[----:B------:R-:W-:Y:S01]  /*15e0*/  PLOP3.LUT P1, PT, P1, PT, PT, 0x8, 0x80 ;  /* 0x000000000080781c */ /* 0x000fe20000f2e170 */
[----:B------:R-:W-:Y:S01]  /*15f0*/  IMAD.MOV.U32 R14, RZ, RZ, RZ ;  /* 0x000000ffff0e7224 */ /* 0x000fe200078e00ff */
[----:B------:R-:W-:Y:S01]  /*1600*/  MOV R8, 0x1 ;  /* 0x0000000100087802 */ /* 0x000fe20000000f00 */
[----:B------:R-:W-:Y:S01]  /*1610*/  IMAD.MOV.U32 R10, RZ, RZ, RZ ;  /* 0x000000ffff0a7224 */ /* 0x000fe200078e00ff */
[----:B------:R-:W-:Y:S01]  /*1620*/  LOP3.LUT R17, R17, 0x20, RZ, 0xc0, !PT ;  /* 0x0000002011117812 */ /* 0x000fe200078ec0ff */
[----:B------:R-:W4:Y:S01]  /*1630*/  LDCU.64 UR14, c[0x0][0x348] ;  /* 0x00006900ff0e77ac */ /* 0x000f220008000a00 */
[----:B-1----:R-:W-:-:S02]  /*1640*/  UIADD3 UR5, UPT, UPT, UR4, 0x3f, URZ ;  /* 0x0000003f04057890 */ /* 0x002fc4000fffe0ff */
[----:B------:R-:W-:Y:S02]  /*1650*/  USEL UR22, UR6, 0x2, UP1 ;  /* 0x0000000206167887 */ /* 0x000fe40008800000 */
[----:B------:R-:W-:Y:S01]  /*1660*/  USHF.R.S32.HI UR7, URZ, 0x1f, UR5 ;  /* 0x0000001fff077899 */ /* 0x000fe20008011405 */
[----:B------:R-:W-:-:S03]  /*1670*/  UMOV UR23, URZ ;  /* 0x000000ff00177c82 */ /* 0x000fc60008000000 */
[----:B------:R-:W-:Y:S02]  /*1680*/  ULEA.HI UR7, UR7, UR5, URZ, 0x6 ;  /* 0x0000000507077291 */ /* 0x000fe4000f8f30ff */
[----:B------:R-:W-:Y:S02]  /*1690*/  UIADD3 UR5, UPT, UPT, UR4, -0x1, URZ ;  /* 0xffffffff04057890 */ /* 0x000fe4000fffe0ff */
[----:B------:R-:W-:Y:S02]  /*16a0*/  USHF.R.S32.HI UR7, URZ, 0x6, UR7 ;  /* 0x00000006ff077899 */ /* 0x000fe40008011407 */
[----:B------:R-:W-:Y:S02]  /*16b0*/  UISETP.GE.U32.AND UP2, UPT, UR5, -0x7f, UPT ;  /* 0xffffff810500788c */ /* 0x000fe4000bf46070 */
[----:B------:R-:W-:Y:S02]  /*16c0*/  UISETP.LT.U32.AND UP0, UPT, UR7, 0x3, UPT ;  /* 0x000000030700788c */ /* 0x000fe4000bf01070 */
[----:B------:R-:W-:-:S02]  /*16d0*/  UIADD3 UR4, UPT, UPT, UR4, 0x7e, URZ ;  /* 0x0000007e04047890 */ /* 0x000fc4000fffe0ff */
[----:B------:R-:W-:-:S04]  /*16e0*/  USEL UR5, UR7, 0x3, UP0 ;  /* 0x0000000307057887 */ /* 0x000fc80008000000 */
[----:B------:R-:W-:Y:S02]  /*16f0*/  UIADD3 UR21, UPT, UPT, UR5, -0x1, URZ ;  /* 0xffffffff05157890 */ /* 0x000fe4000fffe0ff */
[----:B------:R-:W-:Y:S02]  /*1700*/  @UP2 UIADD3 UR21, UPT, UPT, UR5, URZ, URZ ;  /* 0x000000ff05152290 */ /* 0x000fe4000fffe0ff */
[----:B------:R-:W-:Y:S02]  /*1710*/  UIADD3 UR24, UPT, UPT, UR7, -UR5, URZ ;  /* 0x8000000507187290 */ /* 0x000fe4000fffe0ff */
[----:B------:R-:W-:Y:S02]  /*1720*/  UIADD3 UR13, UPT, UPT, UR21, 0x1, URZ ;  /* 0x00000001150d7890 */ /* 0x000fe4000fffe0ff */
[----:B--2-4-:R-:W-:-:S12]  /*1730*/  UIADD3 UR21, UPT, UPT, -UR21, URZ, URZ ;  /* 0x000000ff15157290 */ /* 0x014fd8000fffe1ff */
.L_x_42:
[----:B------:R-:W-:Y:S01]  /*1740*/  UISETP.NE.AND UP0, UPT, UR37, URZ, UPT ;  /* 0x000000ff2500728c */ /* 0x000fe2000bf05270 */
[----:B------:R-:W1:Y:S08]  /*1750*/  S2UR UR37, SR_CgaCtaId ;  /* 0x00000000002579c3 */ /* 0x000e700000008800 */
[----:B------:R-:W-:Y:S05]  /*1760*/  BRA.U UP0, `(.L_x_23) ;  /* 0x0000000100347547 */ /* 0x000fea000b800000 */
[----:B------:R-:W2:Y:S01]  /*1770*/  S2R R2, SR_CgaCtaId ;  /* 0x0000000000027919 */ /* 0x000ea20000008800 */
[----:B------:R-:W-:-:S04]  /*1780*/  MOV R3, 0x400 ;  /* 0x0000040000037802 */ /* 0x000fc80000000f00 */
[----:B--2---:R-:W-:Y:S02]  /*1790*/  LEA R3, R2, R3, 0x18 ;  /* 0x0000000302037211 */ /* 0x004fe400078ec0ff */
[----:B------:R-:W-:-:S03]  /*17a0*/  SHF.L.U32 R2, R8, 0x1f, RZ ;  /* 0x0000001f08027819 */ /* 0x000fc600000006ff */
[----:B------:R-:W-:-:S04]  /*17b0*/  IMAD R3, R10, 0x8, R3 ;  /* 0x000000080a037824 */ /* 0x000fc800078e0203 */
[----:B------:R-:W2:Y:S02]  /*17c0*/  SYNCS.PHASECHK.TRANS64.TRYWAIT P0, [R3+URZ+0xe0], R2 ;  /* 0x0000e002030075a7 */ /* 0x000ea400080011ff */
[----:B--2---:R-:W-:Y:S05]  /*17d0*/  @!P0 BRA `(.L_x_24) ;  /* 0x0000005c00608947 */ /* 0x004fea0003800000 */
.L_x_132:
[----:B------:R-:W-:Y:S01]  /*17e0*/  VIADD R10, R10, 0x1 ;  /* 0x000000010a0a7836 */ /* 0x000fe20000000000 */
[----:B------:R2:W-:Y:S04]  /*17f0*/  SYNCS.ARRIVE.TRANS64.A1T0 RZ, [R3+URZ+0xd0], RZ ;  /* 0x0000d0ff03ff79a7 */ /* 0x0005e800081000ff */
[----:B------:R-:W-:-:S04]  /*1800*/  ISETP.NE.AND P0, PT, R10, 0x2, PT ;  /* 0x000000020a00780c */ /* 0x000fc80003f05270 */
[----:B------:R-:W-:Y:S02]  /*1810*/  SEL R10, R10, RZ, P0 ;  /* 0x000000ff0a0a7207 */ /* 0x000fe40000000000 */
[----:B--2---:R-:W-:-:S04]  /*1820*/  SEL R3, RZ, 0x1, P0 ;  /* 0x00000001ff037807 */ /* 0x004fc80000000000 */
[----:B------:R-:W-:-:S07]  /*1830*/  LOP3.LUT R8, R8, R3, RZ, 0x3c, !PT ;  /* 0x0000000308087212 */ /* 0x000fce00078e3cff */
.L_x_23:
[----:B------:R-:W-:Y:S01]  /*1840*/  UMOV UR6, 0x400 ;  /* 0x0000040000067882 */ /* 0x000fe20000000000 */
[----:B------:R-:W-:Y:S01]  /*1850*/  LEA.HI R3, R21, R21, RZ, 0x1 ;  /* 0x0000001515037211 */ /* 0x000fe200078f08ff */
[----:B-1----:R-:W-:Y:S01]  /*1860*/  ULEA UR6, UR37, UR6, 0x18 ;  /* 0x0000000625067291 */ /* 0x002fe2000f8ec0ff */
[----:B------:R-:W-:Y:S01]  /*1870*/  SHF.L.U32 R2, R15, 0x1f, RZ ;  /* 0x0000001f0f027819 */ /* 0x000fe200000006ff */
[----:B------:R-:W-:Y:S01]  /*1880*/  UISETP.GE.U32.AND UP0, UPT, UR4, 0x7f, UPT ;  /* 0x0000007f0400788c */ /* 0x000fe2000bf06070 */
[----:B------:R-:W-:Y:S01]  /*1890*/  R2UR UR35, R16 ;  /* 0x00000000102372ca */ /* 0x000fe200000e0000 */
[----:B------:R-:W-:Y:S01]  /*18a0*/  ULEA UR8, UR23, UR6, 0x3 ;  /* 0x0000000617087291 */ /* 0x000fe2000f8e18ff */
[----:B------:R-:W-:Y:S01]  /*18b0*/  IMAD.SHL.U32 R3, R3, 0x40, RZ ;  /* 0x0000004003037824 */ /* 0x000fe200078e00ff */
[----:B------:R-:W-:Y:S01]  /*18c0*/  R2UR UR11, R17 ;  /* 0x00000000110b72ca */ /* 0x000fe200000e0000 */
[----:B------:R-:W-:-:S03]  /*18d0*/  UMOV UR25, URZ ;  /* 0x000000ff00197c82 */ /* 0x000fc60008000000 */
[----:B------:R-:W-:-:S03]  /*18e0*/  LOP3.LUT R3, R3, 0xffffff80, RZ, 0xc0, !PT ;  /* 0xffffff8003037812 */ /* 0x000fc600078ec0ff */
[----:B------:R1:W2:Y:S01]  /*18f0*/  SYNCS.PHASECHK.TRANS64.TRYWAIT P0, [UR8+0x18], R2 ;  /* 0x00001802ff0075a7 */ /* 0x0002a20008001108 */
[----:B------:R-:W-:Y:S02]  /*1900*/  R2UR UR9, R3 ;  /* 0x00000000030972ca */ /* 0x000fe400000e0000 */
[----:B------:R-:W-:-:S11]  /*1910*/  R2UR UR8, R20 ;  /* 0x00000000140872ca */ /* 0x000fd600000e0000 */
[----:B------:R-:W-:Y:S02]  /*1920*/  ULOP3.LUT UR35, UR9, 0x40, UR35, 0xf8, !UPT ;  /* 0x0000004009237892 */ /* 0x000fe4000f8ef823 */
[----:B------:R-:W-:Y:S01]  /*1930*/  ULEA UR11, UR8, UR11, 0x6 ;  /* 0x0000000b080b7291 */ /* 0x000fe2000f8e30ff */
[----:B------:R-:W-:Y:S11]  /*1940*/  BRA.U !UP0, `(.L_x_25) ;  /* 0x0000000108c07547 */ /* 0x000ff6000b800000 */
[----:B------:R-:W-:Y:S01]  /*1950*/  UMOV UR16, UR21 ;  /* 0x0000001500107c82 */ /* 0x000fe20008000000 */
[----:B------:R-:W-:Y:S01]  /*1960*/  UMOV UR17, UR23 ;  /* 0x0000001700117c82 */ /* 0x000fe20008000000 */
[----:B------:R-:W-:-:S05]  /*1970*/  UMOV UR34, URZ ;  /* 0x000000ff00227c82 */ /* 0x000fca0008000000 */
.L_x_31:
[----:B------:R-:W-:Y:S01]  /*1980*/  ULEA UR33, UR17, UR6, 0x3 ;  /* 0x0000000611217291 */ /* 0x000fe2000f8e18ff */
[----:B------:R-:W-:Y:S01]  /*1990*/  @P5 MOV R3, 0x6000 ;  /* 0x0000600000035802 */ /* 0x000fe20000000f00 */
[----:B-12-4-:R-:W-:Y:S10]  /*19a0*/  @P0 BRA `(.L_x_26) ;  /* 0x00000000000c0947 */ /* 0x016ff40003800000 */
[----:B------:R-:W-:-:S04]  /*19b0*/  SHF.L.U32 R5, R15, 0x1f, RZ ;  /* 0x0000001f0f057819 */ /* 0x000fc800000006ff */
[----:B------:R-:W2:Y:S02]  /*19c0*/  SYNCS.PHASECHK.TRANS64.TRYWAIT P0, [UR33+0x18], R5 ;  /* 0x00001805ff0075a7 */ /* 0x000ea40008001121 */
[----:B--2---:R-:W-:Y:S05]  /*19d0*/  @!P0 BRA `(.L_x_27) ;  /* 0x0000005800f48947 */ /* 0x004fea0003800000 */
.L_x_26:
[----:B------:R2:W-:Y:S01]  /*19e0*/  @P5 SYNCS.ARRIVE.TRANS64 RZ, [UR33], R3 ;  /* 0x00000003ffff59a7 */ /* 0x0005e20008000021 */
[----:B------:R-:W-:Y:S02]  /*19f0*/  ULOP3.LUT UR8, UR22, 0x2, URZ, 0xfc, !UPT ;  /* 0x0000000216087892 */ /* 0x000fe4000f8efcff */
[----:B------:R-:W-:Y:S02]  /*1a00*/  UIADD3 UR16, UPT, UPT, UR16, 0x1, URZ ;  /* 0x0000000110107890 */ /* 0x000fe4000fffe0ff */
[----:B------:R-:W-:Y:S02]  /*1a10*/  UISETP.NE.AND UP0, UPT, UR8, 0x2, UPT ;  /* 0x000000020800788c */ /* 0x000fe4000bf05270 */
[----:B------:R-:W-:-:S07]  /*1a20*/  UISETP.NE.AND UP2, UPT, UR16, 0x1, UPT ;  /* 0x000000011000788c */ /* 0x000fce000bf45270 */
[----:B------:R-:W-:Y:S05]  /*1a30*/  BRA.U UP0, `(.L_x_28) ;  /* 0x0000000100047547 */ /* 0x000fea000b800000 */
[----:B------:R-:W-:Y:S05]  /*1a40*/  BPT.TRAP 0x1 ;  /* 0x000000040000795c */ /* 0x000fea0000300000 */
.L_x_28:
[----:B------:R-:W-:Y:S04]  /*1a50*/  BSSY.RECONVERGENT B0, `(.L_x_29) ;  /* 0x0000003000007945 */ /* 0x000fe80003800200 */
[----:B------:R-:W-:Y:S05]  /*1a60*/  @!P4 BRA `(.L_x_30) ;  /* 0x000000000004c947 */ /* 0x000fea0003800000 */
[----:B------:R-:W-:Y:S05]  /*1a70*/  BPT.TRAP 0x1 ;  /* 0x000000040000795c */ /* 0x000fea0000300000 */
.L_x_30:
[----:B------:R-:W-:Y:S05]  /*1a80*/  BSYNC.RECONVERGENT B0 ;  /* 0x0000000000007941 */ /* 0x000fea0003800200 */
.L_x_29:
[----:B------:R-:W-:Y:S02]  /*1a90*/  UIADD3 UR23, UPT, UPT, UR17, 0x1, URZ ;  /* 0x0000000111177890 */ /* 0x000fe4000fffe0ff */
[----:B------:R-:W-:Y:S02]  /*1aa0*/  ULEA UR32, UR17, UR6, 0xd ;  /* 0x0000000611207291 */ /* 0x000fe4000f8e68ff */
[----:B------:R-:W-:Y:S02]  /*1ab0*/  UISETP.NE.AND UP0, UPT, UR23, 0x3, UPT ;  /* 0x000000031700788c */ /* 0x000fe4000bf05270 */
[----:B------:R-:W-:Y:S02]  /*1ac0*/  UIADD3 UR28, UP1, UPT, UR14, 0x80, URZ ;  /* 0x000000800e1c7890 */ /* 0x000fe4000ff3e0ff */
[----:B------:R-:W-:Y:S02]  /*1ad0*/  USEL UR9, URZ, 0x1, UP0 ;  /* 0x00000001ff097887 */ /* 0x000fe40008000000 */
[----:B------:R-:W-:-:S02]  /*1ae0*/  USEL UR23, UR23, URZ, UP0 ;  /* 0x000000ff17177287 */ /* 0x000fc40008000000 */
[----:B------:R-:W-:Y:S02]  /*1af0*/  UIADD3 UR26, UP0, UPT, UR14, 0x180, URZ ;  /* 0x000001800e1a7890 */ /* 0x000fe4000ff1e0ff */
[----:B------:R-:W-:Y:S01]  /*1b00*/  ULEA UR8, UR23, UR6, 0x3 ;  /* 0x0000000617087291 */ /* 0x000fe2000f8e18ff */
[----:B------:R-:W-:Y:S01]  /*1b10*/  LOP3.LUT R15, R15, UR9, RZ, 0x3c, !PT ;  /* 0x000000090f0f7c12 */ /* 0x000fe2000f8e3cff */
[----:B------:R-:W-:Y:S02]  /*1b20*/  ULOP3.LUT UR33, UR33, 0xfefffff8, URZ, 0xc0, !UPT ;  /* 0xfefffff821217892 */ /* 0x000fe4000f8ec0ff */
[----:B------:R-:W-:Y:S01]  /*1b30*/  UIADD3.X UR29, UPT, UPT, URZ, UR15, URZ, UP1, !UPT ;  /* 0x0000000fff1d7290 */ /* 0x000fe20008ffe4ff */
[----:B-1----:R-:W-:Y:S01]  /*1b40*/  SHF.L.U32 R2, R15, 0x1f, RZ ;  /* 0x0000001f0f027819 */ /* 0x002fe200000006ff */
[----:B------:R-:W-:Y:S02]  /*1b50*/  UIADD3 UR32, UPT, UPT, UR32, 0x3300, URZ ;  /* 0x0000330020207890 */ /* 0x000fe4000fffe0ff */
[----:B------:R-:W-:Y:S01]  /*1b60*/  UIADD3.X UR27, UPT, UPT, URZ, UR15, URZ, UP0, !UPT ;  /* 0x0000000fff1b7290 */ /* 0x000fe200087fe4ff */
[----:B------:R4:W1:Y:S01]  /*1b70*/  SYNCS.PHASECHK.TRANS64.TRYWAIT P0, [UR8+0x18], R2 ;  /* 0x00001802ff0075a7 */ /* 0x0008620008001108 */
[----:B------:R-:W-:Y:S01]  /*1b80*/  ULEA UR8, UR17, UR6, 0xc ;  /* 0x0000000611087291 */ /* 0x000fe2000f8e60ff */
[----:B------:R-:W-:Y:S01]  /*1b90*/  UMOV UR18, 0x0 ;  /* 0x0000000000127882 */ /* 0x000fe20000000000 */
[----:B------:R-:W-:-:S02]  /*1ba0*/  UMOV UR19, 0x10000000 ;  /* 0x1000000000137882 */ /* 0x000fc40000000000 */
[----:B------:R-:W-:Y:S01]  /*1bb0*/  UIADD3 UR8, UPT, UPT, UR8, 0x9300, URZ ;  /* 0x0000930008087890 */ /* 0x000fe2000fffe0ff */
[----:B------:R2:W-:Y:S01]  /*1bc0*/  UTMALDG.3D.2CTA [UR32], [UR28], desc[UR18] ;  /* 0x000012201c0075b4 */ /* 0x0005e20008211000 */
[----:B------:R-:W-:Y:S01]  /*1bd0*/  UMOV UR10, UR34 ;  /* 0x00000022000a7c82 */ /* 0x000fe20008000000 */
[----:B------:R-:W-:Y:S01]  /*1be0*/  UMOV UR12, UR36 ;  /* 0x00000024000c7c82 */ /* 0x000fe20008000000 */
[----:B------:R-:W-:Y:S01]  /*1bf0*/  UMOV UR9, UR33 ;  /* 0x0000002100097c82 */ /* 0x000fe20008000000 */
[----:B------:R-:W-:Y:S01]  /*1c00*/  UMOV UR25, UR13 ;  /* 0x0000000d00197c82 */ /* 0x000fe20008000000 */
[----:B------:R-:W-:-:S03]  /*1c10*/  UMOV UR17, UR23 ;  /* 0x0000001700117c82 */ /* 0x000fc60008000000 */
[----:B------:R4:W-:Y:S01]  /*1c20*/  UTMALDG.3D.2CTA [UR8], [UR26], desc[UR18] ;  /* 0x000012081a0075b4 */ /* 0x0009e20008211000 */
[----:B--2---:R-:W-:Y:S01]  /*1c30*/  UIADD3 UR34, UPT, UPT, UR34, 0x40, URZ ;  /* 0x0000004022227890 */ /* 0x004fe2000fffe0ff */
[----:B------:R-:W-:Y:S11]  /*1c40*/  BRA.U UP2, `(.L_x_31) ;  /* 0xfffffffd024c7547 */ /* 0x000ff6000b83ffff */
.L_x_25:
[----:B----4-:R-:W-:Y:S01]  /*1c50*/  ULEA UR8, UR23, UR6, 0x3 ;  /* 0x0000000617087291 */ /* 0x010fe2000f8e18ff */
[----:B-1----:R-:W-:Y:S01]  /*1c60*/  SHF.L.U32 R2, R15, 0x1f, RZ ;  /* 0x0000001f0f027819 */ /* 0x002fe200000006ff */
[----:B------:R-:W-:Y:S01]  /*1c70*/  @!P1 SYNCS.ARRIVE.TRANS64.A1T0 RZ, [UR6+0x68], RZ ;  /* 0x000068ffffff99a7 */ /* 0x000fe20008100006 */
[----:B------:R-:W-:-:S06]  /*1c80*/  UISETP.GT.AND UP0, UPT, UR7, UR5, UPT ;  /* 0x000000050700728c */ /* 0x000fcc000bf04270 */
[----:B--2---:R1:W2:Y:S03]  /*1c90*/  SYNCS.PHASECHK.TRANS64.TRYWAIT P0, [UR8+0x18], R2 ;  /* 0x00001802ff0075a7 */ /* 0x0042a60008001108 */
[----:B------:R-:W-:Y:S05]  /*1ca0*/  BRA.U !UP0, `(.L_x_32) ;  /* 0x0000000108c07547 */ /* 0x000fea000b800000 */
[----:B------:R-:W-:Y:S01]  /*1cb0*/  UIADD3 UR26, UPT, UPT, UR24, UR25, URZ ;  /* 0x00000019181a7290 */ /* 0x000fe2000fffe0ff */
[----:B------:R-:W-:-:S11]  /*1cc0*/  UMOV UR27, UR23 ;  /* 0x00000017001b7c82 */ /* 0x000fd60008000000 */
.L_x_38:
[----:B------:R-:W-:Y:S01]  /*1cd0*/  ULEA UR17, UR27, UR6, 0x3 ;  /* 0x000000061b117291 */ /* 0x000fe2000f8e18ff */
[----:B--2---:R-:W-:Y:S01]  /*1ce0*/  @P5 MOV R3, 0x6000 ;  /* 0x0000600000035802 */ /* 0x004fe20000000f00 */
[----:B-12---:R-:W-:Y:S10]  /*1cf0*/  @P0 BRA `(.L_x_33) ;  /* 0x00000000000c0947 */ /* 0x006ff40003800000 */
[----:B------:R-:W-:-:S04]  /*1d00*/  SHF.L.U32 R5, R15, 0x1f, RZ ;  /* 0x0000001f0f057819 */ /* 0x000fc800000006ff */
[----:B------:R-:W2:Y:S02]  /*1d10*/  SYNCS.PHASECHK.TRANS64.TRYWAIT P0, [UR17+0x18], R5 ;  /* 0x00001805ff0075a7 */ /* 0x000ea40008001111 */
[----:B--2---:R-:W-:Y:S05]  /*1d20*/  @!P0 BRA `(.L_x_34) ;  /* 0x0000005800388947 */ /* 0x004fea0003800000 */
.L_x_33:
[----:B------:R2:W-:Y:S01]  /*1d30*/  @P5 SYNCS.ARRIVE.TRANS64 RZ, [UR17], R3 ;  /* 0x00000003ffff59a7 */ /* 0x0005e20008000011 */
[----:B------:R-:W-:-:S04]  /*1d40*/  ULOP3.LUT UR8, UR22, 0x2, URZ, 0xfc, !UPT ;  /* 0x0000000216087892 */ /* 0x000fc8000f8efcff */
[----:B------:R-:W-:-:S09]  /*1d50*/  UISETP.NE.AND UP0, UPT, UR8, 0x2, UPT ;  /* 0x000000020800788c */ /* 0x000fd2000bf05270 */
[----:B------:R-:W-:Y:S05]  /*1d60*/  BRA.U UP0, `(.L_x_35) ;  /* 0x0000000100047547 */ /* 0x000fea000b800000 */
[----:B------:R-:W-:Y:S05]  /*1d70*/  BPT.TRAP 0x1 ;  /* 0x000000040000795c */ /* 0x000fea0000300000 */
.L_x_35:
[----:B------:R-:W-:Y:S04]  /*1d80*/  BSSY.RECONVERGENT B0, `(.L_x_36) ;  /* 0x0000003000007945 */ /* 0x000fe80003800200 */
[----:B------:R-:W-:Y:S05]  /*1d90*/  @!P4 BRA `(.L_x_37) ;  /* 0x000000000004c947 */ /* 0x000fea0003800000 */
[----:B------:R-:W-:Y:S05]  /*1da0*/  BPT.TRAP 0x1 ;  /* 0x000000040000795c */ /* 0x000fea0000300000 */
.L_x_37:
[----:B------:R-:W-:Y:S05]  /*1db0*/  BSYNC.RECONVERGENT B0 ;  /* 0x0000000000007941 */ /* 0x000fea0003800200 */
.L_x_36:
        /* <DEDUP_REMOVED lines=9> */
[----:B------:R-:W-:Y:S02]  /*1e50*/  USHF.L.U32 UR18, UR25, 0x6, URZ ;  /* 0x0000000619127899 */ /* 0x000fe400080006ff */
[----:B------:R-:W-:Y:S01]  /*1e60*/  ULOP3.LUT UR17, UR17, 0xfefffff8, URZ, 0xc0, !UPT ;  /* 0xfefffff811117892 */ /* 0x000fe2000f8ec0ff */
[----:B-1----:R-:W-:Y:S01]  /*1e70*/  SHF.L.U32 R2, R15, 0x1f, RZ ;  /* 0x0000001f0f027819 */ /* 0x002fe200000006ff */
[----:B------:R-:W-:Y:S02]  /*1e80*/  UIADD3 UR16, UPT, UPT, UR16, 0x3300, URZ ;  /* 0x0000330010107890 */ /* 0x000fe4000fffe0ff */
[----:B------:R-:W-:Y:S01]  /*1e90*/  UIADD3.X UR33, UPT, UPT, URZ, UR15, URZ, UP1, !UPT ;  /* 0x0000000fff217290 */ /* 0x000fe20008ffe4ff */
[----:B------:R4:W1:Y:S01]  /*1ea0*/  SYNCS.PHASECHK.TRANS64.TRYWAIT P0, [UR8+0x18], R2 ;  /* 0x00001802ff0075a7 */ /* 0x0008620008001108 */
[----:B------:R-:W-:-:S02]  /*1eb0*/  ULEA UR8, UR27, UR6, 0xc ;  /* 0x000000061b087291 */ /* 0x000fc4000f8e60ff */
[----:B------:R-:W-:Y:S02]  /*1ec0*/  UIADD3.X UR31, UPT, UPT, URZ, UR15, URZ, UP0, !UPT ;  /* 0x0000000fff1f7290 */ /* 0x000fe400087fe4ff */
[----:B------:R-:W-:Y:S01]  /*1ed0*/  UIADD3 UR8, UPT, UPT, UR8, 0x9300, URZ ;  /* 0x0000930008087890 */ /* 0x000fe2000fffe0ff */
[----:B------:R-:W-:Y:S01]  /*1ee0*/  UMOV UR28, 0x0 ;  /* 0x00000000001c7882 */ /* 0x000fe20000000000 */
[----:B------:R-:W-:Y:S01]  /*1ef0*/  UMOV UR29, 0x10000000 ;  /* 0x10000000001d7882 */ /* 0x000fe20000000000 */
[----:B------:R-:W-:Y:S01]  /*1f00*/  UMOV UR19, UR35 ;  /* 0x0000002300137c82 */ /* 0x000fe20008000000 */
[----:B------:R-:W-:Y:S01]  /*1f10*/  UMOV UR20, UR36 ;  /* 0x0000002400147c82 */ /* 0x000fe20008000000 */
[----:B------:R-:W-:Y:S01]  /*1f20*/  UMOV UR12, UR36 ;  /* 0x00000024000c7c82 */ /* 0x000fe20008000000 */
[----:B------:R-:W-:Y:S01]  /*1f30*/  UMOV UR9, UR17 ;  /* 0x0000001100097c82 */ /* 0x000fe20008000000 */
[----:B------:R-:W-:Y:S01]  /*1f40*/  UMOV UR10, UR18 ;  /* 0x00000012000a7c82 */ /* 0x000fe20008000000 */
[----:B------:R4:W-:Y:S01]  /*1f50*/  UTMALDG.3D.2CTA [UR16], [UR32], desc[UR28] ;  /* 0x00001c10200075b4 */ /* 0x0009e20008211000 */
[----:B------:R-:W-:Y:S01]  /*1f60*/  UIADD3 UR25, UPT, UPT, UR25, 0x1, URZ ;  /* 0x0000000119197890 */ /* 0x000fe2000fffe0ff */
[----:B------:R-:W-:-:S03]  /*1f70*/  UMOV UR27, UR23 ;  /* 0x00000017001b7c82 */ /* 0x000fc60008000000 */
[----:B------:R-:W-:Y:S01]  /*1f80*/  UISETP.NE.AND UP0, UPT, UR25, UR26, UPT ;  /* 0x0000001a1900728c */ /* 0x000fe2000bf05270 */
[----:B------:R4:W-:Y:S08]  /*1f90*/  UTMALDG.3D.2CTA [UR8], [UR30], desc[UR28] ;  /* 0x00001c081e0075b4 */ /* 0x0009f00008211000 */
[----:B----4-:R-:W-:Y:S05]  /*1fa0*/  BRA.U UP0, `(.L_x_38) ;  /* 0xfffffffd00487547 */ /* 0x010fea000b83ffff */
.L_x_32:
[----:B-1----:R-:W-:Y:S01]  /*1fb0*/  LEA R2, R14, UR6, 0x3 ;  /* 0x000000060e027c11 */ /* 0x002fe2000f8e18ff */
[----:B------:R-:W-:Y:S01]  /*1fc0*/  NOP ;  /* 0x0000000000007918 */ /* 0x000fe20000000000 */
[----:B--2---:R-:W-:Y:S02]  /*1fd0*/  SHF.L.U32 R3, R12, 0x1f, RZ ;  /* 0x0000001f0c037819 */ /* 0x004fe400000006ff */
[----:B------:R-:W-:Y:S02]  /*1fe0*/  LEA R4, R14, UR6, 0x4 ;  /* 0x000000060e047c11 */ /* 0x000fe4000f8e20ff */
[----:B------:R-:W1:Y:S02]  /*1ff0*/  SYNCS.PHASECHK.TRANS64.TRYWAIT P0, [R2+URZ+0x70], R3 ;  /* 0x00007003020075a7 */ /* 0x000e6400080011ff */
[----:B-1----:R-:W-:Y:S05]  /*2000*/  @!P0 BRA `(.L_x_39) ;  /* 0x0000005400988947 */ /* 0x002fea0003800000 */
.L_x_135:
[----:B------:R-:W2:Y:S01]  /*2010*/  LDS.128 R4, [R4+0x100] ;  /* 0x0001000004047984 */ /* 0x000ea20000000c00 */
[----:B------:R-:W-:Y:S01]  /*2020*/  ISETP.GE.AND P0, PT, R26, 0x1, PT ;  /* 0x000000011a00780c */ /* 0x000fe20003f06270 */
[----:B-1----:R-:W-:Y:S01]  /*2030*/  VIADD R2, R2, 0x80 ;  /* 0x0000008002027836 */ /* 0x002fe20000000000 */
[----:B------:R-:W-:Y:S01]  /*2040*/  @!PT LDS RZ, [RZ] ;  /* 0x00000000fffff984 */ /* 0x000fe20000000800 */
[----:B------:R-:W-:Y:S01]  /*2050*/  @!PT LDS RZ, [RZ] ;  /* 0x00000000fffff984 */ /* 0x000fe20000000800 */
[----:B------:R-:W-:Y:S01]  /*2060*/  @!PT LDS RZ, [RZ] ;  /* 0x00000000fffff984 */ /* 0x000fe20000000800 */
[----:B------:R-:W-:Y:S01]  /*2070*/  @!PT LDS RZ, [RZ] ;  /* 0x00000000fffff984 */ /* 0x000fe20000000800 */
[----:B------:R1:W-:Y:S06]  /*2080*/  MEMBAR.ALL.CTA ;  /* 0x0000000000007992 */ /* 0x0003ec0000008000 */
[----:B-1----:R-:W1:Y:S01]  /*2090*/  FENCE.VIEW.ASYNC.S ;  /* 0x00000000000073c6 */ /* 0x002e620000000000 */
[----:B------:R-:W-:-:S04]  /*20a0*/  PRMT R2, RZ, 0x654, R2 ;  /* 0x00000654ff027816 */ /* 0x000fc80000000002 */
[----:B-1----:R1:W-:Y:S01]  /*20b0*/  SYNCS.ARRIVE.TRANS64.RED.A1T0 RZ, [R2+URZ], RZ ;  /* 0x000000ff02ff79a7 */ /* 0x0023e200081004ff */
[----:B--2---:R-:W-:-:S13]  /*20c0*/  LOP3.LUT P2, RZ, R6, 0x1, RZ, 0xc0, !PT ;  /* 0x0000000106ff7812 */ /* 0x004fda000784c0ff */
[----:B------:R-:W-:Y:S01]  /*20d0*/  @P2 SHF.R.U32.HI R3, RZ, 0x10, R5 ;  /* 0x00000010ff032819 */ /* 0x000fe20000011605 */
[----:B------:R-:W-:Y:S01]  /*20e0*/  VOTEU.ANY UP0, P2 ;  /* 0x0000000000ff7886 */ /* 0x000fe20001000100 */
[----:B------:R-:W-:Y:S02]  /*20f0*/  @P2 MOV R13, R4 ;  /* 0x00000004000d2202 */ /* 0x000fe40000000f00 */
[----:B------:R-:W-:Y:S02]  /*2100*/  @P2 R2UR.BROADCAST UR8, R3 ;  /* 0x00000000030822ca */ /* 0x000fe400008e0000 */
[----:B------:R-:W-:-:S11]  /*2110*/  @P2 LOP3.LUT R11, R5, 0xffff, RZ, 0xc0, !PT ;  /* 0x0000ffff050b2812 */ /* 0x000fd600078ec0ff */
[----:B------:R-:W-:Y:S01]  /*2120*/  @UP0 UMOV UR36, UR8 ;  /* 0x0000000800240c82 */ /* 0x000fe20008000000 */
[----:B-1----:R-:W-:Y:S05]  /*2130*/  @!P0 BRA `(.L_x_40) ;  /* 0x0000000000b88947 */ /* 0x002fea0003800000 */
[----:B------:R-:W3:Y:S01]  /*2140*/  LDC.64 R4, c[0x0][0xb18] ;  /* 0x0002c600ff047b82 */ /* 0x000ee20000000a00 */
[----:B------:R-:W-:-:S07]  /*2150*/  ISETP.NE.AND P3, PT, R26, 0x1, PT ;  /* 0x000000011a00780c */ /* 0x000fce0003f65270 */
[----:B------:R-:W1:Y:S08]  /*2160*/  LDC.64 R6, c[0x0][0xb10] ;  /* 0x0002c400ff067b82 */ /* 0x000e700000000a00 */
[----:B------:R-:W2:Y:S08]  /*2170*/  LDC R18, c[0x0][0xb20] ;  /* 0x0002c800ff127b82 */ /* 0x000eb00000000800 */
[----:B------:R-:W4:Y:S01]  /*2180*/  LDC R20, c[0x0][0xb0c] ;  /* 0x0002c300ff147b82 */ /* 0x000f220000000800 */
[----:B---3--:R-:W-:Y:S01]  /*2190*/  IMAD.HI.U32 R19, R0, R5, RZ ;  /* 0x0000000500137227 */ /* 0x008fe200078e00ff */
[----:B------:R-:W-:-:S03]  /*21a0*/  ISETP.NE.AND P0, PT, R4, 0x1, PT ;  /* 0x000000010400780c */ /* 0x000fc60003f05270 */
[----:B------:R-:W-:-:S03]  /*21b0*/  IMAD.HI.U32 R5, R11, R5, RZ ;  /* 0x000000050b057227 */ /* 0x000fc600078e00ff */
[----:B------:R-:W3:Y:S01]  /*21c0*/  LDC.64 R2, c[0x0][0xb28] ;  /* 0x0002ca00ff027b82 */ /* 0x000ee20000000a00 */
[----:B-1----:R-:W-:-:S04]  /*21d0*/  IMAD.HI.U32 R22, R9, R6, RZ ;  /* 0x0000000609167227 */ /* 0x002fc800078e00ff */
[----:B------:R-:W-:Y:S01]  /*21e0*/  IMAD.HI.U32 R24, R13, R6, RZ ;  /* 0x000000060d187227 */ /* 0x000fe200078e00ff */
[----:B------:R-:W-:Y:S02]  /*21f0*/  SHF.R.U32.HI R22, RZ, R7, R22 ;  /* 0x00000007ff167219 */ /* 0x000fe40000011616 */
[-C--:B--2---:R-:W-:Y:S02]  /*2200*/  SHF.R.U32.HI R19, RZ, R18.reuse, R19 ;  /* 0x00000012ff137219 */ /* 0x084fe40000011613 */
[----:B------:R-:W-:Y:S02]  /*2210*/  SHF.R.U32.HI R18, RZ, R18, R5 ;  /* 0x00000012ff127219 */ /* 0x000fe40000011605 */
[----:B------:R-:W-:Y:S02]  /*2220*/  SEL R19, R0, R19, !P0 ;  /* 0x0000001300137207 */ /* 0x000fe40004000000 */
[----:B------:R-:W-:Y:S02]  /*2230*/  SHF.R.U32.HI R24, RZ, R7, R24 ;  /* 0x00000007ff187219 */ /* 0x000fe40000011618 */
[----:B----4-:R-:W-:-:S02]  /*2240*/  ISETP.NE.AND P1, PT, R20, 0x1, PT ;  /* 0x000000011400780c */ /* 0x010fc40003f25270 */
[----:B------:R-:W-:Y:S02]  /*2250*/  SEL R5, R11, R18, !P0 ;  /* 0x000000120b057207 */ /* 0x000fe40004000000 */
[----:B------:R-:W-:Y:S02]  /*2260*/  SEL R21, R9, R22, !P1 ;  /* 0x0000001609157207 */ /* 0x000fe40004800000 */
[----:B------:R-:W-:Y:S01]  /*2270*/  SEL R7, R13, R24, !P1 ;  /* 0x000000180d077207 */ /* 0x000fe20004800000 */
[----:B---3--:R-:W-:-:S04]  /*2280*/  IMAD.HI.U32 R22, R19, R2, RZ ;  /* 0x0000000213167227 */ /* 0x008fc800078e00ff */
[----:B------:R-:W-:Y:S01]  /*2290*/  IMAD.HI.U32 R6, R21, R2, RZ ;  /* 0x0000000215067227 */ /* 0x000fe200078e00ff */
[----:B------:R-:W-:-:S04]  /*22a0*/  @P3 SHF.R.U32.HI R19, RZ, R3, R22 ;  /* 0x00000003ff133219 */ /* 0x000fc80000011616 */
        /* <DEDUP_REMOVED lines=8> */
[----:B------:R-:W-:-:S04]  /*2330*/  @!P0 IMAD.HI.U32 R18, R7, R2, RZ ;  /* 0x0000000207128227 */ /* 0x000fc800078e00ff */
[----:B------:R-:W-:Y:S01]  /*2340*/  IMAD.MOV R2, RZ, RZ, -R6 ;  /* 0x000000ffff027224 */ /* 0x000fe200078e0a06 */
[----:B------:R-:W-:-:S03]  /*2350*/  @!P0 SHF.R.U32.HI R18, RZ, R3, R18 ;  /* 0x00000003ff128219 */ /* 0x000fc60000011612 */
[----:B------:R-:W-:Y:S01]  /*2360*/  IMAD R2, R26, R2, R5 ;  /* 0x000000021a027224 */ /* 0x000fe200078e0205 */
[----:B------:R-:W-:Y:S02]  /*2370*/  @!P0 SEL R3, R7, R18, !P3 ;  /* 0x0000001207038207 */ /* 0x000fe40005800000 */
[----:B------:R-:W-:-:S03]  /*2380*/  IADD3 R18, PT, PT, -R5, RZ, RZ ;  /* 0x000000ff05127210 */ /* 0x000fc60007ffe1ff */
[--C-:B------:R-:W-:Y:S02]  /*2390*/  @!P0 IMAD.IADD R6, R6, 0x1, -R3.reuse ;  /* 0x0000000106068824 */ /* 0x100fe400078e0a03 */
[----:B------:R-:W-:Y:S01]  /*23a0*/  @!P0 IMAD R3, R2, R21, R3 ;  /* 0x0000001502038224 */ /* 0x000fe200078e0203 */
[----:B------:R-:W-:Y:S01]  /*23b0*/  IADD3 R2, PT, PT, -R7, RZ, RZ ;  /* 0x000000ff07027210 */ /* 0x000fe20007ffe1ff */
[----:B------:R-:W-:Y:S02]  /*23c0*/  @!P0 IMAD R5, R26, R6, R7 ;  /* 0x000000061a058224 */ /* 0x000fe400078e0207 */
[----:B------:R-:W-:Y:S02]  /*23d0*/  IMAD R11, R4, R18, R11 ;  /* 0x00000012040b7224 */ /* 0x000fe400078e020b */
[----:B------:R-:W-:Y:S02]  /*23e0*/  @!P0 IMAD.MOV.U32 R7, RZ, RZ, R3 ;  /* 0x000000ffff078224 */ /* 0x000fe400078e0003 */
[----:B------:R-:W-:-:S02]  /*23f0*/  IMAD R2, R20, R2, R13 ;  /* 0x0000000214027224 */ /* 0x000fc400078e020d */
[----:B------:R-:W-:Y:S02]  /*2400*/  IMAD R11, R5, R4, R11 ;  /* 0x00000004050b7224 */ /* 0x000fe400078e020b */
[----:B------:R-:W-:Y:S02]  /*2410*/  IMAD R13, R7, R20, R2 ;  /* 0x00000014070d7224 */ /* 0x000fe400078e0202 */
.L_x_40:
[----:B------:R-:W1:Y:S02]  /*2420*/  LDCU UR8, c[0x0][0xb30] ;  /* 0x00016600ff0877ac */ /* 0x000e640008000800 */
[----:B-1----:R-:W-:-:S09]  /*2430*/  UISETP.NE.AND UP0, UPT, UR8, 0x1, UPT ;  /* 0x000000010800788c */ /* 0x002fd2000bf05270 */
[----:B------:R-:W-:Y:S05]  /*2440*/  BRA.U UP0, `(.L_x_41) ;  /* 0x0000000100407547 */ /* 0x000fea000b800000 */
[----:B------:R-:W1:Y:S08]  /*2450*/  LDC.64 R4, c[0x0][0xb10] ;  /* 0x0002c400ff047b82 */ /* 0x000e700000000a00 */
[----:B------:R-:W2:Y:S08]  /*2460*/  LDC.64 R2, c[0x0][0xb18] ;  /* 0x0002c600ff027b82 */ /* 0x000eb00000000a00 */
[----:B------:R-:W4:Y:S08]  /*2470*/  LDC R6, c[0x0][0xb20] ;  /* 0x0002c800ff067b82 */ /* 0x000f300000000800 */
[----:B------:R-:W3:Y:S01]  /*2480*/  LDC R18, c[0x0][0xb0c] ;  /* 0x0002c300ff127b82 */ /* 0x000ee20000000800 */
[----:B-1----:R-:W-:-:S05]  /*2490*/  IMAD.HI.U32 R4, R13, R4, RZ ;  /* 0x000000040d047227 */ /* 0x002fca00078e00ff */
[----:B------:R-:W-:Y:S01]  /*24a0*/  SHF.R.U32.HI R4, RZ, R5, R4 ;  /* 0x00000005ff047219 */ /* 0x000fe20000011604 */
[----:B--2---:R-:W-:Y:S01]  /*24b0*/  IMAD.HI.U32 R3, R11, R3, RZ ;  /* 0x000000030b037227 */ /* 0x004fe200078e00ff */
[----:B------:R-:W-:-:S04]  /*24c0*/  ISETP.NE.AND P0, PT, R2, 0x1, PT ;  /* 0x000000010200780c */ /* 0x000fc80003f05270 */
[----:B----4-:R-:W-:-:S04]  /*24d0*/  SHF.R.U32.HI R6, RZ, R6, R3 ;  /* 0x00000006ff067219 */ /* 0x010fc80000011603 */
[----:B------:R-:W-:Y:S02]  /*24e0*/  SEL R3, R11, R6, !P0 ;  /* 0x000000060b037207 */ /* 0x000fe40004000000 */
[----:B---3--:R-:W-:-:S04]  /*24f0*/  ISETP.NE.AND P1, PT, R18, 0x1, PT ;  /* 0x000000011200780c */ /* 0x008fc80003f25270 */
[----:B------:R-:W-:-:S05]  /*2500*/  SEL R4, R13, R4, !P1 ;  /* 0x000000040d047207 */ /* 0x000fca0004800000 */
[----:B------:R-:W-:Y:S02]  /*2510*/  IMAD.IADD R5, R3, 0x1, -R4 ;  /* 0x0000000103057824 */ /* 0x000fe400078e0a04 */
[----:B------:R-:W-:Y:S02]  /*2520*/  IMAD.IADD R3, R4, 0x1, -R3 ;  /* 0x0000000104037824 */ /* 0x000fe400078e0a03 */
[----:B------:R-:W-:Y:S02]  /*2530*/  IMAD R13, R5, R18, R13 ;  /* 0x00000012050d7224 */ /* 0x000fe400078e020d */
[----:B------:R-:W-:-:S07]  /*2540*/  IMAD R11, R3, R2, R11 ;  /* 0x00000002030b7224 */ /* 0x000fce00078e020b */
.L_x_41:
[----:B------:R-:W-:Y:S01]  /*2550*/  VIADD R14, R14, 0x1 ;  /* 0x000000010e0e7836 */ /* 0x000fe20000000000 */
[----:B------:R-:W-:Y:S01]  /*2560*/  PLOP3.LUT P1, PT, PT, PT, PT, 0x80, 0x8 ;  /* 0x000000000008781c */ /* 0x000fe20003f2f070 */
[----:B------:R-:W-:Y:S02]  /*2570*/  IMAD.IADD R21, R13, 0x1, R60 ;  /* 0x000000010d157824 */ /* 0x000fe400078e023c */
[----:B------:R-:W-:Y:S01]  /*2580*/  IMAD.IADD R20, R11, 0x1, R58 ;  /* 0x000000010b147824 */ /* 0x000fe200078e023a */
[----:B------:R-:W-:-:S04]  /*2590*/  ISETP.NE.AND P0, PT, R14, 0x2, PT ;  /* 0x000000020e00780c */ /* 0x000fc80003f05270 */
[----:B------:R-:W-:Y:S02]  /*25a0*/  SEL R3, RZ, 0x1, P0 ;  /* 0x00000001ff037807 */ /* 0x000fe40000000000 */
[----:B------:R-:W-:Y:S02]  /*25b0*/  SEL R14, R14, RZ, P0 ;  /* 0x000000ff0e0e7207 */ /* 0x000fe40000000000 */
[----:B------:R-:W-:Y:S01]  /*25c0*/  LOP3.LUT R12, R12, R3, RZ, 0x3c, !PT ;  /* 0x000000030c0c7212 */ /* 0x000fe200078e3cff */
[----:B------:R-:W-:Y:S06]  /*25d0*/  @P2 BRA `(.L_x_42) ;  /* 0xfffffff000582947 */ /* 0x000fec000383ffff */
[----:B------:R-:W-:Y:S01]  /*25e0*/  UIADD3 UR6, UPT, UPT, UR6, 0x18, URZ ;  /* 0x0000001806067890 */ /* 0x000fe2000fffe0ff */
[----:B------:R-:W-:-:S03]  /*25f0*/  SHF.L.U32 R3, R15, 0x1f, RZ ;  /* 0x0000001f0f037819 */ /* 0x000fc600000006ff */
[----:B------:R-:W-:-:S09]  /*2600*/  ULEA UR4, UR23, UR6, 0x3 ;  /* 0x0000000617047291 */ /* 0x000fd2000f8e18ff */
[----:B------:R-:W1:Y:S02]  /*2610*/  SYNCS.PHASECHK.TRANS64.TRYWAIT P0, [UR4], R3 ;  /* 0x00000003ff0075a7 */ /* 0x000e640008001104 */
[----:B-1----:R-:W-:Y:S05]  /*2620*/  @!P0 BRA `(.L_x_43) ;  /* 0x0000005000248947 */ /* 0x002fea0003800000 */
.L_x_137:
[----:B------:R-:W-:-:S04]  /*2630*/  UIADD3 UR5, UPT, UPT, UR23, 0x1, URZ ;  /* 0x0000000117057890 */ /* 0x000fc8000fffe0ff */
[----:B------:R-:W-:-:S04]  /*2640*/  UISETP.NE.AND UP0, UPT, UR5, 0x3, UPT ;  /* 0x000000030500788c */ /* 0x000fc8000bf05270 */
[----:B------:R-:W-:Y:S02]  /*2650*/  USEL UR7, URZ, 0x1, UP0 ;  /* 0x00000001ff077887 */ /* 0x000fe40008000000 */
[----:B------:R-:W-:-:S04]  /*2660*/  USEL UR5, UR5, URZ, UP0 ;  /* 0x000000ff05057287 */ /* 0x000fc80008000000 */
[----:B------:R-:W-:Y:S01]  /*2670*/  ULEA UR4, UR5, UR6, 0x3 ;  /* 0x0000000605047291 */ /* 0x000fe2000f8e18ff */
[----:B------:R-:W-:-:S04]  /*2680*/  LOP3.LUT R15, R15, UR7, RZ, 0x3c, !PT ;  /* 0x000000070f0f7c12 */ /* 0x000fc8000f8e3cff */
[----:B-1----:R-:W-:-:S04]  /*2690*/  SHF.L.U32 R3, R15, 0x1f, RZ ;  /* 0x0000001f0f037819 */ /* 0x002fc800000006ff */
[----:B------:R-:W1:Y:S02]  /*26a0*/  SYNCS.PHASECHK.TRANS64.TRYWAIT P0, [UR4], R3 ;  /* 0x00000003ff0075a7 */ /* 0x000e640008001104 */
[----:B-1----:R-:W-:Y:S05]  /*26b0*/  @!P0 BRA `(.L_x_44) ;  /* 0x0000005000188947 */ /* 0x002fea0003800000 */
.L_x_139:
[----:B------:R-:W-:-:S04]  /*26c0*/  UIADD3 UR5, UPT, UPT, UR5, 0x1, URZ ;  /* 0x0000000105057890 */ /* 0x000fc8000fffe0ff */
[----:B------:R-:W-:-:S04]  /*26d0*/  UISETP.NE.AND UP0, UPT, UR5, 0x3, UPT ;  /* 0x000000030500788c */ /* 0x000fc8000bf05270 */
[----:B------:R-:W-:Y:S02]  /*26e0*/  USEL UR4, URZ, 0x1, UP0 ;  /* 0x00000001ff047887 */ /* 0x000fe40008000000 */
[----:B------:R-:W-:-:S04]  /*26f0*/  USEL UR5, UR5, URZ, UP0 ;  /* 0x000000ff05057287 */ /* 0x000fc80008000000 */
[----:B------:R-:W-:Y:S01]  /*2700*/  ULEA UR5, UR5, UR6, 0x3 ;  /* 0x0000000605057291 */ /* 0x000fe2000f8e18ff */
[----:B-1----:R-:W-:-:S04]  /*2710*/  LOP3.LUT R3, R15, UR4, RZ, 0x3c, !PT ;  /* 0x000000040f037c12 */ /* 0x002fc8000f8e3cff */
[----:B------:R-:W-:Y:S01]  /*2720*/  SHF.L.U32 R3, R3, 0x1f, RZ ;  /* 0x0000001f03037819 */ /* 0x000fe200000006ff */
[----:B---3--:R-:W-:-:S07]  /*2730*/  IMAD.U32 R0, RZ, RZ, UR5 ;  /* 0x00000005ff007e24 */ /* 0x008fce000f8e00ff */
.L_x_45:
[----:B-1----:R1:W2:Y:S02]  /*2740*/  SYNCS.PHASECHK.TRANS64.TRYWAIT P0, [R0+URZ], R3 ;  /* 0x00000003000075a7 */ /* 0x0022a400080011ff */
[----:B--2---:R-:W-:Y:S05]  /*2750*/  @!P0 NANOSLEEP.SYNCS 0x989680 ;  /* 0x009896800000895d */ /* 0x004fea0003900000 */
[----:B------:R-:W2:Y:S02]  /*2760*/  @!P0 SYNCS.PHASECHK.TRANS64 P0, [R0+URZ], R3 ;  /* 0x00000003000085a7 */ /* 0x000ea400080010ff */
[----:B--2---:R-:W-:Y:S05]  /*2770*/  @P0 EXIT ;  /* 0x000000000000094d */ /* 0x004fea0003800000 */
[----:B------:R-:W-:Y:S05]  /*2780*/  BRA `(.L_x_45) ;  /* 0xfffffffc00ec7947 */ /* 0x000fea000383ffff */
.L_x_22:
[----:B------:R-:W-:-:S04]  /*2790*/  UISETP.NE.AND UP1, UPT, UR37, URZ, UPT ;  /* 0x000000ff2500728c */ /* 0x000fc8000bf25270 */
[----:B------:R-:W-:-:S09]  /*27a0*/  UISETP.NE.OR UP1, UPT, UR10, 0x1, UP1 ;  /* 0x000000010a00788c */ /* 0x000fd20008f25670 */
[----:B------:R-:W-:Y:S05]  /*27b0*/  BRA.U UP1, `(.L_x_46) ;  /* 0x00000005014c7547 */ /* 0x000fea000b800000 */
[----:B------:R-:W-:Y:S01]  /*27c0*/  HFMA2 R11, -RZ, RZ, 0, 0 ;  /* 0x00000000ff0b7431 */ /* 0x000fe200000001ff */
[----:B------:R-:W-:Y:S01]  /*27d0*/  ISETP.GE.U32.AND P2, PT, R10, 0x2, PT ;  /* 0x000000020a00780c */ /* 0x000fe20003f46070 */
[----:B------:R-:W-:Y:S01]  /*27e0*/  IMAD.MOV.U32 R12, RZ, RZ, 0x1 ;  /* 0x00000001ff0c7424 */ /* 0x000fe200078e00ff */
[----:B------:R-:W-:Y:S01]  /*27f0*/  CS2R R8, SRZ ;  /* 0x0000000000087805 */ /* 0x000fe2000001ff00 */
[----:B------:R-:W-:Y:S01]  /*2800*/  IMAD.MOV.U32 R3, RZ, RZ, RZ ;  /* 0x000000ffff037224 */ /* 0x000fe200078e00ff */
[----:B------:R-:W-:Y:S01]  /*2810*/  UMOV UR4, 0x400 ;  /* 0x0000040000047882 */ /* 0x000fe20000000000 */
[----:B------:R-:W-:Y:S01]  /*2820*/  UMOV UR6, URZ ;  /* 0x000000ff00067c82 */ /* 0x000fe20008000000 */
[----:B------:R-:W-:-:S12]  /*2830*/  ULEA UR37, UR37, UR4, 0x18 ;  /* 0x0000000425257291 */ /* 0x000fd8000f8ec0ff */
.L_x_50:
[----:B------:R-:W-:Y:S02]  /*2840*/  LEA R0, R3, UR37, 0x3 ;  /* 0x0000002503007c11 */ /* 0x000fe4000f8e18ff */
[----:B------:R-:W-:-:S03]  /*2850*/  SHF.L.U32 R5, R8, 0x1f, RZ ;  /* 0x0000001f08057819 */ /* 0x000fc600000006ff */
[----:B------:R-:W-:Y:S01]  /*2860*/  VIADD R4, R0, 0xe0 ;  /* 0x000000e000047836 */ /* 0x000fe20000000000 */
[----:B------:R-:W1:Y:S02]  /*2870*/  SYNCS.PHASECHK.TRANS64.TRYWAIT P0, [R0+URZ+0xd0], R5 ;  /* 0x0000d005000075a7 */ /* 0x000e6400080011ff */
[----:B-1----:R-:W-:Y:S05]  /*2880*/  @!P0 BRA `(.L_x_47) ;  /* 0x0000004c00bc8947 */ /* 0x002fea0003800000 */
.L_x_140:
[----:B------:R-:W-:Y:S01]  /*2890*/  ULEA UR5, UR6, UR37, 0x3 ;  /* 0x0000002506057291 */ /* 0x000fe2000f8e18ff */
[----:B------:R-:W-:Y:S01]  /*28a0*/  PRMT R4, RZ, 0x654, R4 ;  /* 0x00000654ff047816 */ /* 0x000fe20000000004 */
[----:B-1----:R-:W-:Y:S01]  /*28b0*/  @!P2 IMAD.MOV.U32 R5, RZ, RZ, 0x10 ;  /* 0x00000010ff05a424 */ /* 0x002fe200078e00ff */
[----:B------:R-:W-:Y:S01]  /*28c0*/  SHF.L.U32 R7, R12, 0x1f, RZ ;  /* 0x0000001f0c077819 */ /* 0x000fe200000006ff */
[----:B------:R-:W-:Y:S01]  /*28d0*/  UIADD3 UR4, UPT, UPT, UR5, 0x70, URZ ;  /* 0x0000007005047890 */ /* 0x000fe2000fffe0ff */
[----:B------:R1:W-:Y:S05]  /*28e0*/  SYNCS.ARRIVE.TRANS64.RED.A1T0 RZ, [R4+URZ], RZ ;  /* 0x000000ff04ff79a7 */ /* 0x0003ea00081004ff */
[----:B------:R-:W-:Y:S01]  /*28f0*/  IMAD.U32 R13, RZ, RZ, UR4 ;  /* 0x00000004ff0d7e24 */ /* 0x000fe2000f8e00ff */
[----:B------:R-:W2:Y:S04]  /*2900*/  SYNCS.PHASECHK.TRANS64.TRYWAIT P0, [UR5+0x80], R7 ;  /* 0x00008007ff0075a7 */ /* 0x000ea80008001105 */
[----:B------:R-:W-:Y:S01]  /*2910*/  PRMT R13, R10, 0x654, R13 ;  /* 0x000006540a0d7816 */ /* 0x000fe2000000000d */
[----:B-12---:R-:W-:Y:S06]  /*2920*/  @!P0 BRA `(.L_x_48) ;  /* 0x0000004c00a88947 */ /* 0x006fec0003800000 */
.L_x_142:
[----:B------:R-:W-:Y:S01]  /*2930*/  ULEA UR4, UR6, UR37, 0x4 ;  /* 0x0000002506047291 */ /* 0x000fe2000f8e20ff */
[----:B------:R-:W-:Y:S01]  /*2940*/  SEL R2, R13, R2, !P2 ;  /* 0x000000020d027207 */ /* 0x000fe20005000000 */
[----:B------:R-:W-:Y:S01]  /*2950*/  UIADD3 UR5, UPT, UPT, UR5, 0x70, URZ ;  /* 0x0000007005057890 */ /* 0x000fe2000fffe0ff */
[----:B-1----:R-:W-:Y:S01]  /*2960*/  LEA R0, R11, UR37, 0x3 ;  /* 0x000000250b007c11 */ /* 0x002fe2000f8e18ff */
[----:B------:R-:W-:Y:S01]  /*2970*/  UIADD3 UR4, UPT, UPT, UR4, 0x100, URZ ;  /* 0x0000010004047890 */ /* 0x000fe2000fffe0ff */
[----:B------:R1:W-:Y:S01]  /*2980*/  @!P2 SYNCS.ARRIVE.TRANS64.RED RZ, [R2+URZ], R5 ;  /* 0x0000000502ffa9a7 */ /* 0x0003e200080004ff */
[----:B------:R-:W-:Y:S01]  /*2990*/  UIADD3 UR6, UPT, UPT, UR6, 0x1, URZ ;  /* 0x0000000106067890 */ /* 0x000fe2000fffe0ff */
[----:B------:R-:W-:-:S03]  /*29a0*/  VIADD R3, R3, 0x1 ;  /* 0x0000000103037836 */ /* 0x000fc60000000000 */
[----:B------:R-:W-:Y:S02]  /*29b0*/  UISETP.NE.AND UP0, UPT, UR6, 0x2, UPT ;  /* 0x000000020600788c */ /* 0x000fe4000bf05270 */
[----:B------:R-:W-:Y:S01]  /*29c0*/  ISETP.NE.AND P0, PT, R3, 0x2, PT ;  /* 0x000000020300780c */ /* 0x000fe20003f05270 */
[----:B------:R-:W-:Y:S06]  /*29d0*/  UGETNEXTWORKID.BROADCAST [UR4], [UR5] ;  /* 0x00000000040073ca */ /* 0x000fec0008000100 */
[----:B------:R-:W-:Y:S02]  /*29e0*/  USEL UR4, URZ, 0x1, UP0 ;  /* 0x00000001ff047887 */ /* 0x000fe40008000000 */
[----:B------:R-:W-:-:S04]  /*29f0*/  USEL UR6, UR6, URZ, UP0 ;  /* 0x000000ff06067287 */ /* 0x000fc80008000000 */
[----:B------:R-:W-:Y:S02]  /*2a00*/  LOP3.LUT R12, R12, UR4, RZ, 0x3c, !PT ;  /* 0x000000040c0c7c12 */ /* 0x000fe4000f8e3cff */
[----:B-1----:R-:W-:-:S04]  /*2a10*/  SHF.L.U32 R5, R9, 0x1f, RZ ;  /* 0x0000001f09057819 */ /* 0x002fc800000006ff */
[----:B------:R-:W1:Y:S02]  /*2a20*/  SYNCS.PHASECHK.TRANS64.TRYWAIT P1, [R0+URZ+0x70], R5 ;  /* 0x00007005000075a7 */ /* 0x000e6400080211ff */
[----:B-1----:R-:W-:Y:S05]  /*2a30*/  @!P1 BRA `(.L_x_49) ;  /* 0x0000004c007c9947 */ /* 0x002fea0003800000 */
.L_x_143:
[----:B------:R-:W-:Y:S01]  /*2a40*/  LEA R4, R11, UR37, 0x4 ;  /* 0x000000250b047c11 */ /* 0x000fe2000f8e20ff */
[----:B-1----:R-:W-:Y:S01]  /*2a50*/  VIADD R0, R0, 0x80 ;  /* 0x0000008000007836 */ /* 0x002fe20000000000 */
[----:B------:R-:W-:Y:S01]  /*2a60*/  SEL R3, R3, RZ, P0 ;  /* 0x000000ff03037207 */ /* 0x000fe20000000000 */
[----:B------:R-:W-:-:S03]  /*2a70*/  VIADD R11, R11, 0x1 ;  /* 0x000000010b0b7836 */ /* 0x000fc60000000000 */
[----:B------:R-:W1:Y:S01]  /*2a80*/  LDS.128 R4, [R4+0x100] ;  /* 0x0001000004047984 */ /* 0x000e620000000c00 */
[----:B------:R-:W-:Y:S02]  /*2a90*/  PRMT R0, RZ, 0x654, R0 ;  /* 0x00000654ff007816 */ /* 0x000fe40000000000 */
[C---:B------:R-:W-:Y:S01]  /*2aa0*/  ISETP.NE.AND P1, PT, R11.reuse, 0x2, PT ;  /* 0x000000020b00780c */ /* 0x040fe20003f25270 */
[----:B------:R-:W-:Y:S01]  /*2ab0*/  @!PT LDS RZ, [RZ] ;  /* 0x00000000fffff984 */ /* 0x000fe20000000800 */
[----:B------:R-:W-:Y:S01]  /*2ac0*/  @!PT LDS RZ, [RZ] ;  /* 0x00000000fffff984 */ /* 0x000fe20000000800 */
[----:B------:R-:W-:Y:S01]  /*2ad0*/  @!PT LDS RZ, [RZ] ;  /* 0x00000000fffff984 */ /* 0x000fe20000000800 */
[----:B------:R-:W-:Y:S01]  /*2ae0*/  @!PT LDS RZ, [RZ] ;  /* 0x00000000fffff984 */ /* 0x000fe20000000800 */
[----:B------:R2:W-:Y:S06]  /*2af0*/  MEMBAR.ALL.CTA ;  /* 0x0000000000007992 */ /* 0x0005ec0000008000 */
[----:B--2---:R-:W2:Y:S01]  /*2b00*/  FENCE.VIEW.ASYNC.S ;  /* 0x00000000000073c6 */ /* 0x004ea20000000000 */
[----:B------:R-:W-:Y:S01]  /*2b10*/  SEL R11, R11, RZ, P1 ;  /* 0x000000ff0b0b7207 */ /* 0x000fe20000800000 */
[----:B--2---:R2:W-:Y:S01]  /*2b20*/  SYNCS.ARRIVE.TRANS64.RED.A1T0 RZ, [R0+URZ], RZ ;  /* 0x000000ff00ff79a7 */ /* 0x0045e200081004ff */
[----:B-1----:R-:W-:-:S02]  /*2b30*/  LOP3.LUT P3, RZ, R6, 0x1, RZ, 0xc0, !PT ;  /* 0x0000000106ff7812 */ /* 0x002fc4000786c0ff */
[----:B------:R-:W-:-:S04]  /*2b40*/  SEL R5, RZ, 0x1, P0 ;  /* 0x00000001ff057807 */ /* 0x000fc80000000000 */
[----:B------:R-:W-:Y:S02]  /*2b50*/  LOP3.LUT R8, R8, R5, RZ, 0x3c, !PT ;  /* 0x0000000508087212 */ /* 0x000fe400078e3cff */
[----:B--2---:R-:W-:-:S04]  /*2b60*/  SEL R0, RZ, 0x1, P1 ;  /* 0x00000001ff007807 */ /* 0x004fc80000800000 */
[----:B------:R-:W-:Y:S01]  /*2b70*/  LOP3.LUT R9, R9, R0, RZ, 0x3c, !PT ;  /* 0x0000000009097212 */ /* 0x000fe200078e3cff */
[----:B------:R-:W-:Y:S06]  /*2b80*/  @P3 BRA `(.L_x_50) ;  /* 0xfffffffc002c3947 */ /* 0x000fec000383ffff */
[----:B------:R-:W-:Y:S01]  /*2b90*/  ULEA UR5, UR6, UR37, 0x3 ;  /* 0x0000002506057291 */ /* 0x000fe2000f8e18ff */
[----:B------:R-:W-:-:S08]  /*2ba0*/  SHF.L.U32 R3, R12, 0x1f, RZ ;  /* 0x0000001f0c037819 */ /* 0x000fd000000006ff */
[----:B------:R-:W1:Y:S02]  /*2bb0*/  SYNCS.PHASECHK.TRANS64 P0, [UR5+0x80], R3 ;  /* 0x00008003ff0075a7 */ /* 0x000e640008001005 */
[----:B-1----:R-:W-:Y:S05]  /*2bc0*/  @P0 BRA `(.L_x_51) ;  /* 0x0000000000080947 */ /* 0x002fea0003800000 */
[----:B------:R-:W1:Y:S02]  /*2bd0*/  SYNCS.PHASECHK.TRANS64.TRYWAIT P0, [UR5+0x80], R3 ;  /* 0x00008003ff0075a7 */ /* 0x000e640008001105 */
[----:B-1----:R-:W-:Y:S05]  /*2be0*/  @!P0 BRA `(.L_x_52) ;  /* 0x0000004c00248947 */ /* 0x002fea0003800000 */
.L_x_51:
[----:B------:R-:W-:-:S04]  /*2bf0*/  UIADD3 UR4, UPT, UPT, UR6, 0x1, URZ ;  /* 0x0000000106047890 */ /* 0x000fc8000fffe0ff */
[----:B------:R-:W-:-:S04]  /*2c00*/  UISETP.NE.AND UP0, UPT, UR4, 0x2, UPT ;  /* 0x000000020400788c */ /* 0x000fc8000bf05270 */
[----:B------:R-:W-:Y:S02]  /*2c10*/  USEL UR7, URZ, 0x1, UP0 ;  /* 0x00000001ff077887 */ /* 0x000fe40008000000 */
[----:B------:R-:W-:-:S04]  /*2c20*/  USEL UR4, UR4, URZ, UP0 ;  /* 0x000000ff04047287 */ /* 0x000fc80008000000 */
[----:B------:R-:W-:Y:S01]  /*2c30*/  ULEA UR4, UR4, UR37, 0x3 ;  /* 0x0000002504047291 */ /* 0x000fe2000f8e18ff */
[----:B-1----:R-:W-:-:S04]  /*2c40*/  LOP3.LUT R3, R12, UR7, RZ, 0x3c, !PT ;  /* 0x000000070c037c12 */ /* 0x002fc8000f8e3cff */
[----:B------:R-:W-:-:S04]  /*2c50*/  SHF.L.U32 R0, R3, 0x1f, RZ ;  /* 0x0000001f03007819 */ /* 0x000fc800000006ff */
[----:B------:R-:W1:Y:S02]  /*2c60*/  SYNCS.PHASECHK.TRANS64 P0, [UR4+0x80], R0 ;  /* 0x00008000ff0075a7 */ /* 0x000e640008001004 */
[----:B-1----:R-:W-:Y:S05]  /*2c70*/  @P0 EXIT ;  /* 0x000000000000094d */ /* 0x002fea0003800000 */
[----:B------:R-:W-:Y:S02]  /*2c80*/  SHF.L.U32 R3, R3, 0x1f, RZ ;  /* 0x0000001f03037819 */ /* 0x000fe400000006ff */
[----:B------:R-:W-:-:S07]  /*2c90*/  MOV R0, UR4 ;  /* 0x0000000400007c02 */ /* 0x000fce0008000f00 */
.L_x_53:
[----:B-1----:R1:W2:Y:S02]  /*2ca0*/  SYNCS.PHASECHK.TRANS64.TRYWAIT P0, [R0+URZ+0x80], R3 ;  /* 0x00008003000075a7 */ /* 0x0022a400080011ff */
[----:B--2---:R-:W-:Y:S05]  /*2cb0*/  @!P0 NANOSLEEP.SYNCS 0x989680 ;  /* 0x009896800000895d */ /* 0x004fea0003900000 */
[----:B------:R-:W2:Y:S02]  /*2cc0*/  @!P0 SYNCS.PHASECHK.TRANS64 P0, [R0+URZ+0x80], R3 ;  /* 0x00008003000085a7 */ /* 0x000ea400080010ff */
[----:B--2---:R-:W-:Y:S05]  /*2cd0*/  @P0 EXIT ;  /* 0x000000000000094d */ /* 0x004fea0003800000 */
[----:B------:R-:W-:Y:S05]  /*2ce0*/  BRA `(.L_x_53) ;  /* 0xfffffffc00ec7947 */ /* 0x000fea000383ffff */
.L_x_46:
[----:B------:R-:W-:Y:S05]  /*2cf0*/  BRA.U UP4, `(.L_x_54) ;  /* 0x0000001104d87547 */ /* 0x000fea000b800000 */
[----:B------:R-:W-:Y:S01]  /*2d00*/  UMOV UR6, 0x40 ;  /* 0x0000004000067882 */ /* 0x000fe20000000000 */
[----:B------:R-:W-:Y:S01]  /*2d10*/  NOP ;  /* 0x0000000000007918 */ /* 0x000fe20000000000 */
[----:B------:R-:W-:Y:S01]  /*2d20*/  ULEA UR6, UR37, UR6, 0x18 ;  /* 0x0000000625067291 */ /* 0x000fe2000f8ec0ff */
[----:B------:R-:W-:Y:S02]  /*2d30*/  UMOV UR7, 0x400 ;  /* 0x0000040000077882 */ /* 0x000fe40000000000 */
[----:B------:R-:W-:-:S06]  /*2d40*/  ULEA UR37, UR37, UR7, 0x18 ;  /* 0x0000000725257291 */ /* 0x000fcc000f8ec0ff */
[----:B------:R-:W1:Y:S02]  /*2d50*/  LDS.U8 R2, [UR6+0x1c] ;  /* 0x00001c06ff027984 */ /* 0x000e640008000000 */
[----:B-1----:R-:W-:-:S13]  /*2d60*/  ISETP.NE.AND P0, PT, R2, RZ, PT ;  /* 0x000000ff0200720c */ /* 0x002fda0003f05270 */
[----:B------:R-:W-:Y:S05]  /*2d70*/  @P0 BRA `(.L_x_55) ;  /* 0x0000000400080947 */ /* 0x000fea0003800000 */
[----:B------:R-:W-:Y:S02]  /*2d80*/  UISETP.NE.U32.AND UP0, UPT, UR5, 0x1, UPT ;  /* 0x000000010500788c */ /* 0x000fe4000bf05070 */
[----:B------:R-:W-:-:S07]  /*2d90*/  UIADD3 UR8, UPT, UPT, UR6, 0x8, URZ ;  /* 0x0000000806087890 */ /* 0x000fce000fffe0ff */
[----:B------:R-:W-:Y:S05]  /*2da0*/  BRA.U !UP0, `(.L_x_56) ;  /* 0x00000001089c7547 */ /* 0x000fea000b800000 */
[----:B------:R-:W-:Y:S01]  /*2db0*/  ELECT P0, URZ, PT ;  /* 0x0000000000ff782f */ /* 0x000fe20003800000 */
[----:B------:R-:W-:-:S12]  /*2dc0*/  BSSY B0, `(.L_x_56) ;  /* 0x0000025000007945 */ /* 0x000fd80003800000 */
[----:B------:R-:W-:Y:S05]  /*2dd0*/  @!P0 BRA `(.L_x_57) ;  /* 0x00000000008c8947 */ /* 0x000fea0003800000 */
[----:B------:R-:W-:-:S05]  /*2de0*/  UMOV UR7, 0x10 ;  /* 0x0000001000077882 */ /* 0x000fca0000000000 */
[----:B------:R-:W-:Y:S04]  /*2df0*/  DEPBAR.LE SB1, 0x36 ;  /* 0x00009d800000791a */ /* 0x000fe80000000000 */
[----:B------:R-:W1:Y:S02]  /*2e00*/  UTCATOMSWS.2CTA.FIND_AND_SET.ALIGN UP1, UR7, UR7 ;  /* 0x00000007000775e3 */ /* 0x000e640008220800 */
[----:B-1----:R-:W-:Y:S01]  /*2e10*/  MOV R11, UR7 ;  /* 0x00000007000b7c02 */ /* 0x002fe20008000f00 */
[----:B------:R-:W-:Y:S06]  /*2e20*/  BRA.U UP1, `(.L_x_58) ;  /* 0x0000000101187547 */ /* 0x000fec000b800000 */
.L_x_59:
[----:B------:R-:W-:Y:S05]  /*2e30*/  NANOSLEEP 0x64 ;  /* 0x000000640000795d */ /* 0x000fea0003800000 */
[----:B------:R-:W-:-:S05]  /*2e40*/  UMOV UR7, 0x10 ;  /* 0x0000001000077882 */ /* 0x000fca0000000000 */
[----:B------:R-:W-:Y:S04]  /*2e50*/  DEPBAR.LE SB1, 0x36 ;  /* 0x00009d800000791a */ /* 0x000fe80000000000 */
[----:B------:R-:W1:Y:S02]  /*2e60*/  UTCATOMSWS.2CTA.FIND_AND_SET.ALIGN UP1, UR7, UR7 ;  /* 0x00000007000775e3 */ /* 0x000e640008220800 */
[----:B-1----:R-:W-:Y:S01]  /*2e70*/  MOV R11, UR7 ;  /* 0x00000007000b7c02 */ /* 0x002fe20008000f00 */
[----:B------:R-:W-:Y:S05]  /*2e80*/  BRA.U !UP1, `(.L_x_59) ;  /* 0xfffffffd09e87547 */ /* 0x000fea000b83ffff */
.L_x_58:
[----:B------:R-:W1:Y:S01]  /*2e90*/  LDS R5, [UR6+0x10] ;  /* 0x00001006ff057984 */ /* 0x000e620008000800 */
[----:B------:R-:W-:Y:S01]  /*2ea0*/  IMAD.U32 R3, RZ, RZ, UR37 ;  /* 0x00000025ff037e24 */ /* 0x000fe2000f8e00ff */
[----:B------:R-:W-:-:S03]  /*2eb0*/  MOV R2, UR4 ;  /* 0x0000000400027c02 */ /* 0x000fc60008000f00 */
[----:B------:R-:W-:Y:S01]  /*2ec0*/  VIADD R3, R3, 0x120 ;  /* 0x0000012003037836 */ /* 0x000fe20000000000 */
[----:B-1----:R-:W-:-:S04]  /*2ed0*/  SHF.L.U32 R5, R5, 0x1f, RZ ;  /* 0x0000001f05057819 */ /* 0x002fc800000006ff */
[----:B------:R-:W1:Y:S02]  /*2ee0*/  SYNCS.PHASECHK.TRANS64.TRYWAIT P0, [UR6+0x8], R5 ;  /* 0x00000805ff0075a7 */ /* 0x000e640008001106 */
[----:B-1----:R-:W-:Y:S05]  /*2ef0*/  @P0 BRA `(.L_x_60) ;  /* 0x0000000000080947 */ /* 0x002fea0003800000 */
[----:B------:R-:W1:Y:S02]  /*2f00*/  SYNCS.PHASECHK.TRANS64.TRYWAIT P0, [UR6+0x8], R5 ;  /* 0x00000805ff0075a7 */ /* 0x000e640008001106 */
[----:B-1----:R-:W-:Y:S05]  /*2f10*/  @!P0 BRA `(.L_x_61) ;  /* 0x0000004800708947 */ /* 0x002fea0003800000 */
.L_x_60:
[----:B-1----:R-:W-:Y:S01]  /*2f20*/  HFMA2 R4, -RZ, RZ, 0, 5.9604644775390625e-08 ;  /* 0x00000001ff047431 */ /* 0x002fe200000001ff */
[----:B------:R-:W-:Y:S01]  /*2f30*/  UPRMT UR7, UR4, 0x654, UR8 ;  /* 0x0000065404077896 */ /* 0x000fe20008000008 */
[----:B------:R-:W-:Y:S01]  /*2f40*/  IMAD.MOV.U32 R6, RZ, RZ, 0xffff ;  /* 0x0000ffffff067424 */ /* 0x000fe200078e00ff */
[----:B------:R-:W-:Y:S01]  /*2f50*/  PRMT R2, R2, 0x654, R3 ;  /* 0x0000065402027816 */ /* 0x000fe20000000003 */
[----:B------:R-:W-:Y:S02]  /*2f60*/  IMAD.MOV.U32 R5, RZ, RZ, 0x4 ;  /* 0x00000004ff057424 */ /* 0x000fe400078e00ff */
[----:B------:R-:W-:Y:S01]  /*2f70*/  IMAD.SHL.U32 R9, R11, 0x20, RZ ;  /* 0x000000200b097824 */ /* 0x000fe200078e00ff */
[----:B------:R-:W-:Y:S02]  /*2f80*/  MOV R3, UR7 ;  /* 0x0000000700037c02 */ /* 0x000fe40008000f00 */
[-C--:B------:R-:W-:Y:S01]  /*2f90*/  SHF.L.U32 R7, R6, R11.reuse, RZ ;  /* 0x0000000b06077219 */ /* 0x080fe200000006ff */
[----:B------:R1:W-:Y:S01]  /*2fa0*/  SYNCS.ARRIVE.TRANS64.RED RZ, [UR7], R5 ;  /* 0x00000005ffff79a7 */ /* 0x0003e20008000407 */
[----:B------:R-:W-:Y:S01]  /*2fb0*/  SHF.L.U32 R6, R4, R11, RZ ;  /* 0x0000000b04067219 */ /* 0x000fe200000006ff */
[----:B------:R1:W-:Y:S04]  /*2fc0*/  STS [UR37+0x120], R9 ;  /* 0x00012009ff007988 */ /* 0x0003e80008000825 */
[----:B------:R1:W-:Y:S04]  /*2fd0*/  STAS [R2.64], R11 ;  /* 0x0000000b02007dbd */ /* 0x0003e8000c0008ff */
[----:B------:R1:W-:Y:S04]  /*2fe0*/  ATOMS.OR RZ, [UR6+0x14], R7 ;  /* 0x00001407ffff798c */ /* 0x0003e8000b000006 */
[----:B------:R1:W-:Y:S04]  /*2ff0*/  ATOMS.OR RZ, [UR6+0x18], R6 ;  /* 0x00001806ffff798c */ /* 0x0003e8000b000006 */
[----:B------:R1:W-:Y:S02]  /*3000*/  ATOMS.XOR RZ, [UR6+0x10], R4 ;  /* 0x00001004ffff798c */ /* 0x0003e4000b800006 */
.L_x_57:
[----:B------:R-:W-:Y:S05]  /*3010*/  BSYNC B0 ;  /* 0x0000000000007941 */ /* 0x000fea0003800000 */
.L_x_56:
[----:B------:R-:W-:Y:S05]  /*3020*/  BRA.U UP0, `(.L_x_62) ;  /* 0x00000001006c7547 */ /* 0x000fea000b800000 */
[----:B------:R-:W-:-:S03]  /*3030*/  UMOV UR7, 0xffffffff ;  /* 0xffffffff00077882 */ /* 0x000fc60000000000 */
[----:B------:R-:W-:Y:S05]  /*3040*/  BRA.DIV UR7, `(.L_x_63) ;  /* 0x0000004a073c7947 */ /* 0x000fea000b800000 */
[----:B------:R-:W-:-:S13]  /*3050*/  ELECT P6, URZ, PT ;  /* 0x0000000000ff782f */ /* 0x000fda00038c0000 */
.L_x_147:
[----:B------:R-:W-:Y:S05]  /*3060*/  @!P6 BRA `(.L_x_62) ;  /* 0x00000000005ce947 */ /* 0x000fea0003800000 */
[----:B-1----:R-:W1:Y:S02]  /*3070*/  LDS R3, [UR6+0x10] ;  /* 0x00001006ff037984 */ /* 0x002e640008000800 */
[----:B-1----:R-:W-:-:S04]  /*3080*/  SHF.L.U32 R3, R3, 0x1f, RZ ;  /* 0x0000001f03037819 */ /* 0x002fc800000006ff */
[----:B------:R-:W1:Y:S02]  /*3090*/  SYNCS.PHASECHK.TRANS64.TRYWAIT P0, [UR6+0x8], R3 ;  /* 0x00000803ff0075a7 */ /* 0x000e640008001106 */
[----:B-1----:R-:W-:Y:S05]  /*30a0*/  @P0 BRA `(.L_x_64) ;  /* 0x0000000000080947 */ /* 0x002fea0003800000 */
[----:B------:R-:W1:Y:S02]  /*30b0*/  SYNCS.PHASECHK.TRANS64.TRYWAIT P0, [UR6+0x8], R3 ;  /* 0x00000803ff0075a7 */ /* 0x000e640008001106 */
[----:B-1----:R-:W-:Y:S05]  /*30c0*/  @!P0 BRA `(.L_x_65) ;  /* 0x00000048003c8947 */ /* 0x002fea0003800000 */
.L_x_64:
[----:B------:R-:W2:Y:S01]  /*30d0*/  LDS R5, [UR37+0x120] ;  /* 0x00012025ff057984 */ /* 0x000ea20008000800 */
[----:B-1----:R-:W-:Y:S02]  /*30e0*/  HFMA2 R2, -RZ, RZ, 0, 5.9604644775390625e-08 ;  /* 0x00000001ff027431 */ /* 0x002fe400000001ff */
[----:B------:R-:W-:Y:S01]  /*30f0*/  IMAD.MOV.U32 R3, RZ, RZ, 0xffff ;  /* 0x0000ffffff037424 */ /* 0x000fe200078e00ff */
[----:B------:R-:W-:Y:S01]  /*3100*/  UPRMT UR7, UR4, 0x654, UR8 ;  /* 0x0000065404077896 */ /* 0x000fe20008000008 */
[----:B--2---:R-:W-:-:S03]  /*3110*/  IMAD.SHL.U32 R4, R5, 0x20, RZ ;  /* 0x0000002005047824 */ /* 0x004fc600078e00ff */
[-C--:B------:R-:W-:Y:S02]  /*3120*/  SHF.L.U32 R3, R3, R5.reuse, RZ ;  /* 0x0000000503037219 */ /* 0x080fe400000006ff */
[----:B------:R-:W-:Y:S01]  /*3130*/  SHF.L.U32 R5, R2, R5, RZ ;  /* 0x0000000502057219 */ /* 0x000fe200000006ff */
[----:B------:R2:W-:Y:S04]  /*3140*/  STS [UR37+0x120], R4 ;  /* 0x00012004ff007988 */ /* 0x0005e80008000825 */
[----:B------:R2:W-:Y:S04]  /*3150*/  ATOMS.OR RZ, [UR6+0x14], R3 ;  /* 0x00001403ffff798c */ /* 0x0005e8000b000006 */
[----:B------:R2:W-:Y:S01]  /*3160*/  ATOMS.OR RZ, [UR6+0x18], R5 ;  /* 0x00001805ffff798c */ /* 0x0005e2000b000006 */
[----:B------:R-:W-:Y:S03]  /*3170*/  SYNCS.ARRIVE.TRANS64.RED.A1T0 RZ, [UR7], RZ ;  /* 0x000000ffffff79a7 */ /* 0x000fe60008100407 */
[----:B------:R2:W-:Y:S01]  /*3180*/  ATOMS.XOR RZ, [UR6+0x10], R2 ;  /* 0x00001002ffff798c */ /* 0x0005e2000b800006 */
[----:B------:R-:W-:Y:S05]  /*3190*/  BRA `(.L_x_62) ;  /* 0x0000000000107947 */ /* 0x000fea0003800000 */
.L_x_55:
[----:B------:R-:W-:-:S05]  /*31a0*/  MOV R2, 0xffffffff ;  /* 0xffffffff00027802 */ /* 0x000fca0000000f00 */
[----:B------:R1:W-:Y:S02]  /*31b0*/  STS [UR37+0x120], R2 ;  /* 0x00012002ff007988 */ /* 0x0003e40008000825 */
[----:B-1----:R-:W-:Y:S02]  /*31c0*/  MOV R2, 0x31e0 ;  /* 0x000031e000027802 */ /* 0x002fe40000000f00 */
[----:B-----5:R-:W-:Y:S05]  /*31d0*/  CALL.REL.NOINC `($__internal_1_$__cuda_sm10x_tcgen05_guardrail_trap_phase_invalid_during_alloc) ;  /* 0x0000004c009c7944 */ /* 0x020fea0003c00000 */
.L_x_62:
[----:B------:R-:W-:Y:S05]  /*31e0*/  WARPSYNC.ALL ;  /* 0x0000000000007948 */ /* 0x000fea0003800000 */
[----:B------:R-:W3:Y:S01]  /*31f0*/  S2UR UR7, SR_CgaCtaId ;  /* 0x00000000000779c3 */ /* 0x000ee20000008800 */
[----:B------:R-:W-:Y:S01]  /*3200*/  UMOV UR6, 0x400 ;  /* 0x0000040000067882 */ /* 0x000fe20000000000 */
[----:B------:R-:W-:-:S06]  /*3210*/  NOP ;  /* 0x0000000000007918 */ /* 0x000fcc0000000000 */
[----:B------:R-:W-:Y:S06]  /*3220*/  BAR.ARV 0x6, 0xa0 ;  /* 0x0182800000007b1d */ /* 0x000fec0000002000 */
[----:B------:R-:W4:Y:S01]  /*3230*/  LDCU UR8, c[0x0][0x38c] ;  /* 0x00007180ff0877ac */ /* 0x000f220008000800 */
[----:B------:R-:W-:Y:S01]  /*3240*/  LOP3.LUT R0, R0, 0xffff, RZ, 0xc0, !PT ;  /* 0x0000ffff00007812 */ /* 0x000fe200078ec0ff */
[----:B-1----:R-:W-:Y:S01]  /*3250*/  IMAD.MOV.U32 R9, RZ, RZ, 0x1 ;  /* 0x00000001ff097424 */ /* 0x002fe200078e00ff */
[----:B------:R-:W-:Y:S01]  /*3260*/  LOP3.LUT R8, R8, 0xffff, RZ, 0xc0, !PT ;  /* 0x0000ffff08087812 */ /* 0x000fe200078ec0ff */
[----:B------:R-:W-:Y:S01]  /*3270*/  UMOV UR19, URZ ;  /* 0x000000ff00137c82 */ /* 0x000fe20008000000 */
[----:B------:R-:W-:Y:S01]  /*3280*/  R2UR UR11, R0 ;  /* 0x00000000000b72ca */ /* 0x000fe200000e0000 */
[----:B------:R-:W-:Y:S01]  /*3290*/  UMOV UR18, URZ ;  /* 0x000000ff00127c82 */ /* 0x000fe20008000000 */
[----:B------:R-:W-:Y:S01]  /*32a0*/  R2UR UR12, R8 ;  /* 0x00000000080c72ca */ /* 0x000fe200000e0000 */
[----:B------:R-:W-:Y:S01]  /*32b0*/  IMAD.MOV.U32 R8, RZ, RZ, RZ ;  /* 0x000000ffff087224 */ /* 0x000fe200078e00ff */
[----:B------:R-:W-:Y:S01]  /*32c0*/  UMOV UR17, URZ ;  /* 0x000000ff00117c82 */ /* 0x000fe20008000000 */
[----:B---3--:R-:W-:-:S02]  /*32d0*/  ULEA UR7, UR7, UR6, 0x18 ;  /* 0x0000000607077291 */ /* 0x008fc4000f8ec0ff */
[----:B------:R-:W-:Y:S02]  /*32e0*/  UISETP.NE.AND UP2, UPT, UR5, URZ, UPT ;  /* 0x000000ff0500728c */ /* 0x000fe4000bf45270 */
[----:B------:R-:W-:Y:S02]  /*32f0*/  UIADD3 UR13, UPT, UPT, UR7, 0x3300, URZ ;  /* 0x00003300070d7890 */ /* 0x000fe4000fffe0ff */
[----:B------:R-:W-:Y:S02]  /*3300*/  UIADD3 UR14, UPT, UPT, UR7, 0x9300, URZ ;  /* 0x00009300070e7890 */ /* 0x000fe4000fffe0ff */
[----:B----4-:R-:W-:Y:S01]  /*3310*/  UIADD3 UR8, UPT, UPT, UR8, 0x3f, URZ ;  /* 0x0000003f08087890 */ /* 0x010fe2000fffe0ff */
[----:B--2---:R-:W1:Y:S01]  /*3320*/  LDS R2, [UR7+0x120] ;  /* 0x00012007ff027984 */ /* 0x004e620008000800 */
[----:B------:R-:W-:Y:S02]  /*3330*/  USHF.R.U32.HI UR13, URZ, 0x4, UR13 ;  /* 0x00000004ff0d7899 */ /* 0x000fe4000801160d */
[----:B------:R-:W-:-:S02]  /*3340*/  USHF.R.S32.HI UR6, URZ, 0x1f, UR8 ;  /* 0x0000001fff067899 */ /* 0x000fc40008011408 */
[----:B------:R-:W-:Y:S02]  /*3350*/  USHF.R.U32.HI UR14, URZ, 0x4, UR14 ;  /* 0x00000004ff0e7899 */ /* 0x000fe4000801160e */
[----:B------:R-:W-:Y:S02]  /*3360*/  ULEA.HI UR6, UR6, UR8, URZ, 0x6 ;  /* 0x0000000806067291 */ /* 0x000fe4000f8f30ff */
[----:B------:R-:W-:Y:S02]  /*3370*/  ULOP3.LUT UR13, UR13, 0x3fff, URZ, 0xc0, !UPT ;  /* 0x00003fff0d0d7892 */ /* 0x000fe4000f8ec0ff */
[----:B------:R-:W-:Y:S02]  /*3380*/  USHF.R.S32.HI UR6, URZ, 0x6, UR6 ;  /* 0x00000006ff067899 */ /* 0x000fe40008011406 */
[----:B------:R-:W-:Y:S02]  /*3390*/  ULOP3.LUT UR14, UR14, 0x3fff, URZ, 0xc0, !UPT ;  /* 0x00003fff0e0e7892 */ /* 0x000fe4000f8ec0ff */
[----:B------:R-:W-:Y:S01]  /*33a0*/  UISETP.LT.AND UP0, UPT, UR6, 0x1, UPT ;  /* 0x000000010600788c */ /* 0x000fe2000bf01270 */
[----:B------:R-:W-:Y:S01]  /*33b0*/  UMOV UR28, 0x0 ;  /* 0x00000000001c7882 */ /* 0x000fe20000000000 */
[----:B------:R-:W-:Y:S01]  /*33c0*/  UMOV UR29, 0x8100490 ;  /* 0x08100490001d7882 */ /* 0x000fe20000000000 */
[----:B------:R-:W-:-:S02]  /*33d0*/  ULOP3.LUT UR13, UR13, 0x10000, URZ, 0xfc, !UPT ;  /* 0x000100000d0d7892 */ /* 0x000fc4000f8efcff */
[----:B------:R-:W-:Y:S02]  /*33e0*/  ULOP3.LUT UR14, UR14, 0x10000, URZ, 0xfc, !UPT ;  /* 0x000100000e0e7892 */ /* 0x000fe4000f8efcff */
[----:B------:R-:W-:Y:S01]  /*33f0*/  USEL UR20, UR6, 0x1, !UP0 ;  /* 0x0000000106147887 */ /* 0x000fe2000c000000 */
[----:B------:R-:W-:Y:S01]  /*3400*/  UMOV UR26, 0x0 ;  /* 0x00000000001a7882 */ /* 0x000fe20000000000 */
[----:B------:R-:W-:Y:S01]  /*3410*/  UMOV UR27, 0x8100490 ;  /* 0x08100490001b7882 */ /* 0x000fe20000000000 */
[----:B------:R-:W-:Y:S01]  /*3420*/  UMOV UR24, 0x0 ;  /* 0x0000000000187882 */ /* 0x000fe20000000000 */
[----:B------:R-:W-:Y:S01]  /*3430*/  UMOV UR25, 0x8100490 ;  /* 0x0810049000197882 */ /* 0x000fe20000000000 */
[----:B------:R-:W-:Y:S01]  /*3440*/  UMOV UR22, 0x0 ;  /* 0x0000000000167882 */ /* 0x000fe20000000000 */
[----:B------:R-:W-:Y:S01]  /*3450*/  UMOV UR23, 0x8100490 ;  /* 0x0810049000177882 */ /* 0x000fe20000000000 */
[----:B-1----:R-:W-:Y:S02]  /*3460*/  R2UR UR21, R2 ;  /* 0x00000000021572ca */ /* 0x002fe400000e0000 */
[----:B------:R-:W-:-:S13]  /*3470*/  CS2R R2, SRZ ;  /* 0x0000000000027805 */ /* 0x000fda000001ff00 */
.L_x_73:
[C---:B------:R-:W-:Y:S02]  /*3480*/  LEA R0, R8.reuse, UR7, 0x3 ;  /* 0x0000000708007c11 */ /* 0x040fe4000f8e18ff */
[----:B------:R-:W-:Y:S02]  /*3490*/  SHF.L.U32 R5, R3, 0x1f, RZ ;  /* 0x0000001f03057819 */ /* 0x000fe400000006ff */
[----:B------:R-:W-:Y:S02]  /*34a0*/  LEA R4, R8, UR7, 0x4 ;  /* 0x0000000708047c11 */ /* 0x000fe4000f8e20ff */
[----:B------:R-:W1:Y:S02]  /*34b0*/  SYNCS.PHASECHK.TRANS64.TRYWAIT P0, [R0+URZ+0x70], R5 ;  /* 0x00007005000075a7 */ /* 0x000e6400080011ff */
[----:B-1-34-:R-:W-:Y:S05]  /*34c0*/  @!P0 BRA `(.L_x_66) ;  /* 0x0000004400548947 */ /* 0x01afea0003800000 */
.L_x_148:
[----:B-1----:R-:W1:Y:S01]  /*34d0*/  LDS.128 R4, [R4+0x100] ;  /* 0x0001000004047984 */ /* 0x002e620000000c00 */
[----:B------:R-:W-:Y:S02]  /*34e0*/  VIADD R0, R0, 0x80 ;  /* 0x0000008000007836 */ /* 0x000fe40000000000 */
[----:B------:R-:W-:Y:S01]  /*34f0*/  VIADD R8, R8, 0x1 ;  /* 0x0000000108087836 */ /* 0x000fe20000000000 */
[----:B------:R-:W-:Y:S01]  /*3500*/  @!PT LDS RZ, [RZ] ;  /* 0x00000000fffff984 */ /* 0x000fe20000000800 */
[----:B------:R-:W-:Y:S01]  /*3510*/  @!PT LDS RZ, [RZ] ;  /* 0x00000000fffff984 */ /* 0x000fe20000000800 */
[----:B------:R-:W-:Y:S01]  /*3520*/  @!PT LDS RZ, [RZ] ;  /* 0x00000000fffff984 */ /* 0x000fe20000000800 */
[----:B------:R-:W-:Y:S01]  /*3530*/  @!PT LDS RZ, [RZ] ;  /* 0x00000000fffff984 */ /* 0x000fe20000000800 */
[----:B------:R2:W-:Y:S06]  /*3540*/  MEMBAR.ALL.CTA ;  /* 0x0000000000007992 */ /* 0x0005ec0000008000 */
[----:B--2---:R-:W2:Y:S01]  /*3550*/  FENCE.VIEW.ASYNC.S ;  /* 0x00000000000073c6 */ /* 0x004ea20000000000 */
[----:B------:R-:W-:-:S04]  /*3560*/  PRMT R0, RZ, 0x654, R0 ;  /* 0x00000654ff007816 */ /* 0x000fc80000000000 */
[----:B--2---:R2:W-:Y:S01]  /*3570*/  SYNCS.ARRIVE.TRANS64.RED.A1T0 RZ, [R0+URZ], RZ ;  /* 0x000000ff00ff79a7 */ /* 0x0045e200081004ff */
[----:B-1----:R-:W-:Y:S01]  /*3580*/  LOP3.LUT P1, RZ, R6, 0x1, RZ, 0xc0, !PT ;  /* 0x0000000106ff7812 */ /* 0x002fe2000782c0ff */
[----:B--2---:R-:W-:-:S12]  /*3590*/  BRA.U UP2, `(.L_x_67) ;  /* 0x0000000502087547 */ /* 0x004fd8000b800000 */
[----:B------:R-:W1:Y:S01]  /*35a0*/  LDCU UR8, c[0x0][0x38c] ;  /* 0x00007180ff0877ac */ /* 0x000e620008000800 */
[----:B------:R-:W-:Y:S02]  /*35b0*/  PLOP3.LUT P2, PT, PT, PT, PT, 0x80, 0x8 ;  /* 0x000000000008781c */ /* 0x000fe40003f4f070 */
[----:B------:R-:W-:Y:S01]  /*35c0*/  SHF.L.U32 R5, R9, 0x1f, RZ ;  /* 0x0000001f09057819 */ /* 0x000fe200000006ff */
[----:B------:R-:W-:Y:S02]  /*35d0*/  ULEA UR9, UR19, UR7, 0x3 ;  /* 0x0000000713097291 */ /* 0x000fe4000f8e18ff */
[----:B------:R-:W-:Y:S02]  /*35e0*/  ULEA UR10, UR19, UR21, 0x5 ;  /* 0x00000015130a7291 */ /* 0x000fe4000f8e28ff */
[----:B-1----:R-:W-:-:S06]  /*35f0*/  UISETP.GE.AND UP0, UPT, UR8, 0x1, UPT ;  /* 0x000000010800788c */ /* 0x002fcc000bf06270 */
[----:B------:R-:W-:-:S05]  /*3600*/  PLOP3.LUT P0, PT, PT, PT, UP0, 0x80, 0x8 ;  /* 0x000000000008781c */ /* 0x000fca0003f0f008 */
[----:B------:R-:W-:-:S08]  /*3610*/  @UP0 ULEA UR8, UR18, UR7, 0x3 ;  /* 0x0000000712080291 */ /* 0x000fd0000f8e18ff */
[----:B------:R-:W-:-:S04]  /*3620*/  @P0 SHF.L.U32 R0, R2, 0x1f, RZ ;  /* 0x0000001f02000819 */ /* 0x000fc800000006ff */
[----:B------:R1:W2:Y:S01]  /*3630*/  @P0 SYNCS.PHASECHK.TRANS64.TRYWAIT P2, [UR8], R0 ;  /* 0x00000000ff0005a7 */ /* 0x0002a20008041108 */
[----:B------:R-:W3:Y:S02]  /*3640*/  SYNCS.PHASECHK.TRANS64.TRYWAIT P0, [UR9+0xb0], R5 ;  /* 0x0000b005ff0075a7 */ /* 0x000ee40008001109 */
[----:B-123--:R-:W-:Y:S05]  /*3650*/  @!P0 BRA `(.L_x_68) ;  /* 0x0000004400048947 */ /* 0x00efea0003800000 */
.L_x_150:
[----:B------:R-:W-:Y:S01]  /*3660*/  UMOV UR16, UR17 ;  /* 0x0000001100107c82 */ /* 0x000fe20008000000 */
[----:B------:R-:W-:Y:S05]  /*3670*/  BRA.U !UP0, `(.L_x_69) ;  /* 0x0000000108c07547 */ /* 0x000fea000b800000 */
[----:B------:R-:W-:Y:S02]  /*3680*/  UIADD3 UR16, UPT, UPT, UR20, UR17, URZ ;  /* 0x0000001114107290 */ /* 0x000fe4000fffe0ff */
[----:B------:R-:W-:Y:S01]  /*3690*/  UPLOP3.LUT UP3, UPT, UPT, UPT, UPT, 0x40, 0x4 ;  /* 0x000000000004789c */ /* 0x000fe20003f6e870 */
[----:B------:R-:W-:Y:S01]  /*36a0*/  UMOV UR15, UR6 ;  /* 0x00000006000f7c82 */ /* 0x000fe20008000000 */
[----:B------:R-:W-:-:S09]  /*36b0*/  UMOV UR46, UR18 ;  /* 0x00000012002e7c82 */ /* 0x000fd20008000000 */
.L_x_72:
[----:B--2---:R-:W-:Y:S01]  /*36c0*/  ULEA UR8, UR46, UR7, 0x3 ;  /* 0x000000072e087291 */ /* 0x004fe2000f8e18ff */
[----:B---3--:R-:W-:Y:S11]  /*36d0*/  @P2 BRA `(.L_x_70) ;  /* 0x00000000000c2947 */ /* 0x008ff60003800000 */
[----:B-1----:R-:W-:Y:S04]  /*36e0*/  SHF.L.U32 R5, R2, 0x1f, RZ ;  /* 0x0000001f02057819 */ /* 0x002fe800000006ff */
[----:B------:R-:W1:Y:S02]  /*36f0*/  SYNCS.PHASECHK.TRANS64.TRYWAIT P0, [UR8], R5 ;  /* 0x00000005ff0075a7 */ /* 0x000e640008001108 */
[----:B-1----:R-:W-:Y:S05]  /*3700*/  @!P0 BRA `(.L_x_71) ;  /* 0x0000004000f08947 */ /* 0x002fea0003800000 */
.L_x_70:
[----:B------:R-:W-:Y:S01]  /*3710*/  UISETP.NE.AND UP0, UPT, UR15, 0x1, UPT ;  /* 0x000000010f00788c */ /* 0x000fe2000bf05270 */
[----:B------:R-:W-:Y:S01]  /*3720*/  PLOP3.LUT P2, PT, PT, PT, PT, 0x80, 0x8 ;  /* 0x000000000008781c */ /* 0x000fe20003f4f070 */
[----:B------:R-:W-:Y:S02]  /*3730*/  UIADD3 UR18, UPT, UPT, UR46, 0x1, URZ ;  /* 0x000000012e127890 */ /* 0x000fe4000fffe0ff */
[----:B------:R-:W-:Y:S02]  /*3740*/  ULEA UR32, UR46, UR14, 0x8 ;  /* 0x0000000e2e207291 */ /* 0x000fe4000f8e40ff */
[----:B------:R-:W-:Y:S01]  /*3750*/  UISETP.NE.AND UP1, UPT, UR18, 0x3, UPT ;  /* 0x000000031200788c */ /* 0x000fe2000bf25270 */
[----:B------:R-:W-:Y:S01]  /*3760*/  PLOP3.LUT P0, PT, PT, PT, UP0, 0x80, 0x8 ;  /* 0x000000000008781c */ /* 0x000fe20003f0f008 */
[----:B------:R-:W-:Y:S02]  /*3770*/  UIADD3 UR44, UPT, UPT, UR32, 0x2, URZ ;  /* 0x00000002202c7890 */ /* 0x000fe4000fffe0ff */
[----:B------:R-:W-:Y:S02]  /*3780*/  USEL UR31, URZ, 0x1, UP1 ;  /* 0x00000001ff1f7887 */ /* 0x000fe40008800000 */
[----:B------:R-:W-:Y:S02]  /*3790*/  USEL UR18, UR18, URZ, UP1 ;  /* 0x000000ff12127287 */ /* 0x000fe40008800000 */
[----:B------:R-:W-:Y:S02]  /*37a0*/  UIADD3 UR40, UPT, UPT, UR32, 0x4, URZ ;  /* 0x0000000420287890 */ /* 0x000fe4000fffe0ff */
[----:B------:R-:W-:Y:S01]  /*37b0*/  @UP0 ULEA UR30, UR18, UR7, 0x3 ;  /* 0x00000007121e0291 */ /* 0x000fe2000f8e18ff */
[----:B------:R-:W-:Y:S01]  /*37c0*/  LOP3.LUT R2, R2, UR31, RZ, 0x3c, !PT ;  /* 0x0000001f02027c12 */ /* 0x000fe2000f8e3cff */
[----:B------:R-:W-:Y:S02]  /*37d0*/  UIADD3 UR36, UPT, UPT, UR32, 0x6, URZ ;  /* 0x0000000620247890 */ /* 0x000fe4000fffe0ff */
[----:B------:R-:W-:Y:S01]  /*37e0*/  UIADD3 UR8, UPT, UPT, UR8, 0x18, URZ ;  /* 0x0000001808087890 */ /* 0x000fe2000fffe0ff */
[----:B-1----:R-:W-:Y:S01]  /*37f0*/  @P0 SHF.L.U32 R0, R2, 0x1f, RZ ;  /* 0x0000001f02000819 */ /* 0x002fe200000006ff */
[----:B------:R-:W-:Y:S02]  /*3800*/  UIADD3 UR17, UPT, UPT, UR17, 0x1, URZ ;  /* 0x0000000111117890 */ /* 0x000fe4000fffe0ff */
[----:B------:R-:W-:Y:S01]  /*3810*/  UIADD3 UR15, UPT, UPT, UR15, -0x1, URZ ;  /* 0xffffffff0f0f7890 */ /* 0x000fe2000fffe0ff */
[----:B------:R2:W3:Y:S01]  /*3820*/  @P0 SYNCS.PHASECHK.TRANS64.TRYWAIT P2, [UR30], R0 ;  /* 0x00000000ff0005a7 */ /* 0x0004e2000804111e */
[----:B------:R-:W-:Y:S02]  /*3830*/  ULEA UR30, UR46, UR13, 0x9 ;  /* 0x0000000d2e1e7291 */ /* 0x000fe4000f8e48ff */
[----:B------:R-:W-:Y:S02]  /*3840*/  UISETP.NE.AND UP0, UPT, UR17, UR16, UPT ;  /* 0x000000101100728c */ /* 0x000fe4000bf05270 */
[----:B------:R-:W-:Y:S02]  /*3850*/  UIADD3 UR42, UPT, UPT, UR30, 0x2, URZ ;  /* 0x000000021e2a7890 */ /* 0x000fe4000fffe0ff */
[----:B------:R-:W-:Y:S02]  /*3860*/  UIADD3 UR38, UPT, UPT, UR30, 0x4, URZ ;  /* 0x000000041e267890 */ /* 0x000fe4000fffe0ff */
[----:B------:R-:W-:Y:S01]  /*3870*/  UIADD3 UR34, UPT, UPT, UR30, 0x6, URZ ;  /* 0x000000061e227890 */ /* 0x000fe2000fffe0ff */
[----:B------:R-:W-:Y:S01]  /*3880*/  UMOV UR33, 0x40004040 ;  /* 0x4000404000217882 */ /* 0x000fe20000000000 */
[----:B------:R-:W-:Y:S01]  /*3890*/  UMOV UR31, 0x40004040 ;  /* 0x40004040001f7882 */ /* 0x000fe20000000000 */
[----:B------:R-:W-:Y:S01]  /*38a0*/  UMOV UR45, 0x40004040 ;  /* 0x40004040002d7882 */ /* 0x000fe20000000000 */
[----:B------:R2:W-:Y:S01]  /*38b0*/  UTCHMMA.2CTA gdesc[UR30], gdesc[UR32], tmem[UR10], tmem[UR28], idesc[UR29], UP3 ;  /* 0x00ff1c201e0075ea */ /* 0x0005e20009a0000a */
[----:B------:R-:W-:Y:S01]  /*38c0*/  UPLOP3.LUT UP3, UPT, UPT, UPT, UPT, 0x80, 0x8 ;  /* 0x000000000008789c */ /* 0x000fe20003f6f070 */
[----:B------:R-:W-:Y:S01]  /*38d0*/  UMOV UR43, 0x40004040 ;  /* 0x40004040002b7882 */ /* 0x000fe20000000000 */
[----:B------:R-:W-:Y:S01]  /*38e0*/  UMOV UR41, 0x40004040 ;  /* 0x4000404000297882 */ /* 0x000fe20000000000 */
[----:B------:R2:W-:Y:S01]  /*38f0*/  UTCHMMA.2CTA gdesc[UR42], gdesc[UR44], tmem[UR10], tmem[UR26], idesc[UR27], UPT ;  /* 0x00ff1a2c2a0075ea */ /* 0x0005e2000ba0000a */
[----:B------:R-:W-:Y:S01]  /*3900*/  UMOV UR39, 0x40004040 ;  /* 0x4000404000277882 */ /* 0x000fe20000000000 */
[----:B------:R-:W-:Y:S01]  /*3910*/  UMOV UR37, 0x40004040 ;  /* 0x4000404000257882 */ /* 0x000fe20000000000 */
[----:B------:R-:W-:Y:S01]  /*3920*/  UMOV UR35, 0x40004040 ;  /* 0x4000404000237882 */ /* 0x000fe20000000000 */
[----:B------:R2:W-:Y:S01]  /*3930*/  UTCHMMA.2CTA gdesc[UR38], gdesc[UR40], tmem[UR10], tmem[UR24], idesc[UR25], UPT ;  /* 0x00ff1828260075ea */ /* 0x0005e2000ba0000a */
[----:B------:R2:W-:Y:S01]  /*3940*/  UTCHMMA.2CTA gdesc[UR34], gdesc[UR36], tmem[UR10], tmem[UR22], idesc[UR23], UPT ;  /* 0x00ff1624220075ea */ /* 0x0005e2000ba0000a */
[----:B------:R2:W-:Y:S01]  /*3950*/  UTCBAR.2CTA.MULTICAST [UR8], URZ, UR12 ;  /* 0x000000ff080073e9 */ /* 0x0005e2000820080c */
[----:B------:R-:W-:Y:S01]  /*3960*/  UMOV UR46, UR18 ;  /* 0x00000012002e7c82 */ /* 0x000fe20008000000 */
[----:B------:R-:W-:Y:S05]  /*3970*/  BRA.U UP0, `(.L_x_72) ;  /* 0xfffffffd00507547 */ /* 0x000fea000b83ffff */
.L_x_69:
[----:B------:R-:W-:Y:S01]  /*3980*/  UIADD3 UR9, UPT, UPT, UR9, 0x90, URZ ;  /* 0x0000009009097890 */ /* 0x000fe2000fffe0ff */
[----:B------:R-:W-:-:S08]  /*3990*/  UMOV UR17, UR16 ;  /* 0x0000001000117c82 */ /* 0x000fd00008000000 */
[----:B------:R4:W-:Y:S01]  /*39a0*/  UTCBAR.2CTA.MULTICAST [UR9], URZ, UR11 ;  /* 0x000000ff090073e9 */ /* 0x0009e2000820080b */
[----:B------:R-:W-:Y:S02]  /*39b0*/  NOP ;  /* 0x0000000000007918 */ /* 0x000fe40000000000 */
.L_x_67:
[----:B------:R-:W-:Y:S01]  /*39c0*/  UIADD3 UR19, UPT, UPT, UR19, 0x1, URZ ;  /* 0x0000000113137890 */ /* 0x000fe2000fffe0ff */
[----:B------:R-:W-:-:S03]  /*39d0*/  ISETP.NE.AND P0, PT, R8, 0x2, PT ;  /* 0x000000020800780c */ /* 0x000fc60003f05270 */
[----:B------:R-:W-:Y:S01]  /*39e0*/  UISETP.NE.AND UP0, UPT, UR19, 0x4, UPT ;  /* 0x000000041300788c */ /* 0x000fe2000bf05270 */
[----:B-12---:R-:W-:Y:S02]  /*39f0*/  SEL R0, RZ, 0x1, P0 ;  /* 0x00000001ff007807 */ /* 0x006fe40000000000 */
[----:B------:R-:W-:Y:S01]  /*3a00*/  SEL R8, R8, RZ, P0 ;  /* 0x000000ff08087207 */ /* 0x000fe20000000000 */
[----:B------:R-:W-:Y:S01]  /*3a10*/  USEL UR8, URZ, 0x1, UP0 ;  /* 0x00000001ff087887 */ /* 0x000fe20008000000 */
[----:B------:R-:W-:Y:S01]  /*3a20*/  LOP3.LUT R3, R3, R0, RZ, 0x3c, !PT ;  /* 0x0000000003037212 */ /* 0x000fe200078e3cff */
[----:B------:R-:W-:-:S04]  /*3a30*/  USEL UR19, UR19, URZ, UP0 ;  /* 0x000000ff13137287 */ /* 0x000fc80008000000 */
[----:B------:R-:W-:Y:S01]  /*3a40*/  LOP3.LUT R9, R9, UR8, RZ, 0x3c, !PT ;  /* 0x0000000809097c12 */ /* 0x000fe2000f8e3cff */
[----:B------:R-:W-:Y:S07]  /*3a50*/  @P1 BRA `(.L_x_73) ;  /* 0xfffffff800881947 */ /* 0x000fee000383ffff */
[----:B------:R-:W1:Y:S01]  /*3a60*/  S2UR UR6, SR_CgaCtaId ;  /* 0x00000000000679c3 */ /* 0x000e620000008800 */
[----:B------:R-:W-:Y:S01]  /*3a70*/  ELECT P0, URZ, PT ;  /* 0x0000000000ff782f */ /* 0x000fe20003800000 */
[----:B------:R-:W-:Y:S01]  /*3a80*/  HFMA2 R0, -RZ, RZ, 0, 5.9604644775390625e-08 ;  /* 0x00000001ff007431 */ /* 0x000fe200000001ff */
[----:B------:R-:W-:-:S05]  /*3a90*/  UMOV UR8, 0x40 ;  /* 0x0000004000087882 */ /* 0x000fca0000000000 */
[----:B------:R-:W-:Y:S01]  /*3aa0*/  UVIRTCOUNT.DEALLOC.SMPOOL 0x80 ;  /* 0x000000800000784c */ /* 0x000fe20000000000 */
[----:B------:R-:W-:Y:S02]  /*3ab0*/  UISETP.NE.AND UP0, UPT, UR5, URZ, UPT ;  /* 0x000000ff0500728c */ /* 0x000fe4000bf05270 */
[----:B-1----:R-:W-:-:S09]  /*3ac0*/  ULEA UR6, UR6, UR8, 0x18 ;  /* 0x0000000806067291 */ /* 0x002fd2000f8ec0ff */
[----:B------:R1:W-:Y:S01]  /*3ad0*/  @P0 STS.U8 [UR6+0x1c], R0 ;  /* 0x00001c00ff000988 */ /* 0x0003e20008000006 */
[----:B------:R-:W-:Y:S05]  /*3ae0*/  BRA.U UP0, `(.L_x_74) ;  /* 0x0000000100a07547 */ /* 0x000fea000b800000 */
[----:B------:R-:W-:Y:S01]  /*3af0*/  UIADD3 UR5, UPT, UPT, UR7, 0xb0, URZ ;  /* 0x000000b007057890 */ /* 0x000fe2000fffe0ff */
[----:B------:R-:W-:-:S03]  /*3b00*/  SHF.L.U32 R3, R9, 0x1f, RZ ;  /* 0x0000001f09037819 */ /* 0x000fc600000006ff */
[----:B------:R-:W-:-:S09]  /*3b10*/  ULEA UR8, UR19, UR5, 0x3 ;  /* 0x0000000513087291 */ /* 0x000fd2000f8e18ff */
[----:B------:R-:W2:Y:S02]  /*3b20*/  SYNCS.PHASECHK.TRANS64.TRYWAIT P0, [UR8], R3 ;  /* 0x00000003ff0075a7 */ /* 0x000ea40008001108 */
[----:B--2---:R-:W-:Y:S05]  /*3b30*/  @!P0 BRA `(.L_x_75) ;  /* 0x0000003c00fc8947 */ /* 0x004fea0003800000 */
.L_x_153:
[----:B----4-:R-:W-:-:S04]  /*3b40*/  UIADD3 UR9, UPT, UPT, UR19, 0x1, URZ ;  /* 0x0000000113097890 */ /* 0x010fc8000fffe0ff */
        /* <DEDUP_REMOVED lines=8> */
.L_x_155:
        /* <DEDUP_REMOVED lines=9> */
.L_x_157:
[----:B------:R-:W-:-:S04]  /*3c60*/  UIADD3 UR9, UPT, UPT, UR9, 0x1, URZ ;  /* 0x0000000109097890 */ /* 0x000fc8000fffe0ff */
[----:B------:R-:W-:-:S04]  /*3c70*/  UISETP.NE.AND UP1, UPT, UR9, 0x4, UPT ;  /* 0x000000040900788c */ /* 0x000fc8000bf25270 */
[----:B------:R-:W-:Y:S02]  /*3c80*/  USEL UR8, URZ, 0x1, UP1 ;  /* 0x00000001ff087887 */ /* 0x000fe40008800000 */
[----:B------:R-:W-:-:S04]  /*3c90*/  USEL UR9, UR9, URZ, UP1 ;  /* 0x000000ff09097287 */ /* 0x000fc80008800000 */
[----:B------:R-:W-:Y:S01]  /*3ca0*/  ULEA UR9, UR9, UR5, 0x3 ;  /* 0x0000000509097291 */ /* 0x000fe2000f8e18ff */
[----:B-1----:R-:W-:-:S04]  /*3cb0*/  LOP3.LUT R3, R2, UR8, RZ, 0x3c, !PT ;  /* 0x0000000802037c12 */ /* 0x002fc8000f8e3cff */
[----:B------:R-:W-:Y:S01]  /*3cc0*/  SHF.L.U32 R3, R3, 0x1f, RZ ;  /* 0x0000001f03037819 */ /* 0x000fe200000006ff */
[----:B------:R-:W-:-:S04]  /*3cd0*/  IMAD.U32 R0, RZ, RZ, UR9 ;  /* 0x00000009ff007e24 */ /* 0x000fc8000f8e00ff */
[----:B------:R1:W2:Y:S03]  /*3ce0*/  SYNCS.PHASECHK.TRANS64.TRYWAIT P0, [R0+URZ], R3 ;  /* 0x00000003000075a7 */ /* 0x0002a600080011ff */
[----:B--2---:R-:W-:Y:S05]  /*3cf0*/  @!P0 NANOSLEEP.SYNCS 0x989680 ;  /* 0x009896800000895d */ /* 0x004fea0003900000 */
[----:B------:R-:W2:Y:S02]  /*3d00*/  @!P0 SYNCS.PHASECHK.TRANS64 P0, [R0+URZ], R3 ;  /* 0x00000003000085a7 */ /* 0x000ea400080010ff */
[----:B--2---:R-:W-:Y:S05]  /*3d10*/  @P0 BRA `(.L_x_78) ;  /* 0x0000000000200947 */ /* 0x004fea0003800000 */
.L_x_79:
[----:B--2---:R2:W4:Y:S02]  /*3d20*/  SYNCS.PHASECHK.TRANS64.TRYWAIT P0, [R0+URZ], R3 ;  /* 0x00000003000075a7 */ /* 0x00452400080011ff */
[----:B----4-:R-:W-:Y:S05]  /*3d30*/  @!P0 NANOSLEEP.SYNCS 0x989680 ;  /* 0x009896800000895d */ /* 0x010fea0003900000 */
[----:B------:R-:W4:Y:S02]  /*3d40*/  @!P0 SYNCS.PHASECHK.TRANS64 P0, [R0+URZ], R3 ;  /* 0x00000003000085a7 */ /* 0x000f2400080010ff */
[----:B----4-:R-:W-:Y:S05]  /*3d50*/  @!P0 BRA `(.L_x_79) ;  /* 0xfffffffc00f08947 */ /* 0x010fea000383ffff */
[----:B------:R-:W-:Y:S05]  /*3d60*/  BRA `(.L_x_78) ;  /* 0x00000000000c7947 */ /* 0x000fea0003800000 */
.L_x_74:
[----:B------:R-:W-:-:S04]  /*3d70*/  UIADD3 UR5, UPT, UPT, UR7, 0xf0, URZ ;  /* 0x000000f007057890 */ /* 0x000fc8000fffe0ff */
[----:B------:R-:W-:-:S09]  /*3d80*/  UPRMT UR5, UR4, 0x654, UR5 ;  /* 0x0000065404057896 */ /* 0x000fd20008000005 */
[----:B------:R-:W-:Y:S03]  /*3d90*/  SYNCS.ARRIVE.TRANS64.RED.A1T0 RZ, [UR5], RZ ;  /* 0x000000ffffff79a7 */ /* 0x000fe60008100405 */
.L_x_78:
[----:B-12---:R-:W-:Y:S01]  /*3da0*/  SHF.L.U32 R3, RZ, 0x1f, RZ ;  /* 0x0000001fff037819 */ /* 0x006fe200000006ff */
[----:B------:R-:W-:Y:S01]  /*3db0*/  UIADD3 UR5, UPT, UPT, UR7, 0xf0, URZ ;  /* 0x000000f007057890 */ /* 0x000fe2000fffe0ff */
[----:B------:R-:W-:Y:S02]  /*3dc0*/  PLOP3.LUT P0, PT, PT, PT, UP0, 0x80, 0x8 ;  /* 0x000000000008781c */ /* 0x000fe40003f0f008 */
[----:B------:R-:W1:Y:S02]  /*3dd0*/  SYNCS.PHASECHK.TRANS64.TRYWAIT P1, [UR7+0xf0], R3 ;  /* 0x0000f003ff0075a7 */ /* 0x000e640008021107 */
[----:B-1----:R-:W-:Y:S09]  /*3de0*/  @!P1 BRA `(.L_x_80) ;  /* 0x0000003c00989947 */ /* 0x002ff20003800000 */
.L_x_159:
[----:B------:R-:W-:Y:S01]  /*3df0*/  @!UP0 UPRMT UR5, UR4, 0x654, UR5 ;  /* 0x0000065404058896 */ /* 0x000fe20008000005 */
[----:B------:R-:W-:Y:S02]  /*3e00*/  UMOV UR8, 0xffff ;  /* 0x0000ffff00087882 */ /* 0x000fe40000000000 */
[----:B------:R-:W-:-:S06]  /*3e10*/  UMOV UR4, 0x1 ;  /* 0x0000000100047882 */ /* 0x000fcc0000000000 */
[----:B------:R-:W-:Y:S01]  /*3e20*/  @!P0 SYNCS.ARRIVE.TRANS64.RED.A1T0 RZ, [UR5], RZ ;  /* 0x000000ffffff89a7 */ /* 0x000fe20008100405 */
[----:B------:R-:W-:Y:S01]  /*3e30*/  NOP ;  /* 0x0000000000007918 */ /* 0x000fe20000000000 */
[----:B-1----:R-:W1:Y:S01]  /*3e40*/  LDS R0, [UR6+0x14] ;  /* 0x00001406ff007984 */ /* 0x002e620008000800 */
[----:B------:R-:W-:-:S04]  /*3e50*/  ULOP3.LUT UR5, UR21, 0xffff, URZ, 0xc0, !UPT ;  /* 0x0000ffff15057892 */ /* 0x000fc8000f8ec0ff */
[----:B------:R-:W-:-:S04]  /*3e60*/  USHF.R.U32.HI UR5, URZ, 0x5, UR5 ;  /* 0x00000005ff057899 */ /* 0x000fc80008011605 */
[----:B------:R-:W-:Y:S02]  /*3e70*/  USHF.L.U32 UR8, UR8, UR5, URZ ;  /* 0x0000000508087299 */ /* 0x000fe400080006ff */
[----:B------:R-:W-:-:S04]  /*3e80*/  USHF.L.U32 UR4, UR4, UR5, URZ ;  /* 0x0000000504047299 */ /* 0x000fc800080006ff */
[----:B-1----:R-:W-:-:S04]  /*3e90*/  LOP3.LUT R0, R0, UR8, RZ, 0xc0, !PT ;  /* 0x0000000800007c12 */ /* 0x002fc8000f8ec0ff */
[----:B------:R-:W-:-:S13]  /*3ea0*/  ISETP.NE.AND P0, PT, R0, UR8, PT ;  /* 0x0000000800007c0c */ /* 0x000fda000bf05270 */
[----:B------:R-:W-:Y:S05]  /*3eb0*/  @P0 BRA `(.L_x_81) ;  /* 0x0000000000580947 */ /* 0x000fea0003800000 */
[----:B------:R-:W1:Y:S02]  /*3ec0*/  LDS R0, [UR6+0x18] ;  /* 0x00001806ff007984 */ /* 0x000e640008000800 */
[----:B-1----:R-:W-:-:S04]  /*3ed0*/  LOP3.LUT R0, R0, UR4, RZ, 0xc0, !PT ;  /* 0x0000000400007c12 */ /* 0x002fc8000f8ec0ff */
[----:B------:R-:W-:-:S13]  /*3ee0*/  ISETP.NE.AND P0, PT, R0, UR4, PT ;  /* 0x0000000400007c0c */ /* 0x000fda000bf05270 */
[----:B------:R-:W-:Y:S05]  /*3ef0*/  @P0 BRA `(.L_x_82) ;  /* 0x00000000003c0947 */ /* 0x000fea0003800000 */
[----:B------:R-:W1:Y:S01]  /*3f00*/  S2R R2, SR_LANEID ;  /* 0x0000000000027919 */ /* 0x000e620000000000 */
[----:B------:R-:W-:Y:S01]  /*3f10*/  ULOP3.LUT UR8, URZ, UR8, URZ, 0x33, !UPT ;  /* 0x00000008ff087292 */ /* 0x000fe2000f8e33ff */
[----:B------:R-:W-:Y:S01]  /*3f20*/  LOP3.LUT R4, RZ, UR4, RZ, 0x33, !PT ;  /* 0x00000004ff047c12 */ /* 0x000fe2000f8e33ff */
[----:B------:R-:W-:Y:S02]  /*3f30*/  VOTEU.ANY UR7, UPT, PT ;  /* 0x0000000000077886 */ /* 0x000fe400038e0100 */
[----:B------:R-:W-:Y:S01]  /*3f40*/  UFLO.U32 UR7, UR7 ;  /* 0x00000007000772bd */ /* 0x000fe200080e0000 */
[----:B------:R-:W2:Y:S01]  /*3f50*/  REDUX UR4, R4 ;  /* 0x00000000040473c4 */ /* 0x000ea20000000000 */
[----:B------:R-:W-:-:S06]  /*3f60*/  IMAD.U32 R0, RZ, RZ, UR8 ;  /* 0x00000008ff007e24 */ /* 0x000fcc000f8e00ff */
[----:B------:R1:W-:Y:S01]  /*3f70*/  UTCATOMSWS.AND URZ, UR8 ;  /* 0x0000000800ff79e3 */ /* 0x0003e20008000000 */
[----:B------:R-:W3:Y:S01]  /*3f80*/  REDUX UR5, R0 ;  /* 0x00000000000573c4 */ /* 0x000ee20000000000 */
[----:B-1----:R-:W-:Y:S01]  /*3f90*/  ISETP.EQ.U32.AND P0, PT, R2, UR7, PT ;  /* 0x0000000702007c0c */ /* 0x002fe2000bf02070 */
[----:B--2---:R-:W-:Y:S01]  /*3fa0*/  IMAD.U32 R2, RZ, RZ, UR4 ;  /* 0x00000004ff027e24 */ /* 0x004fe2000f8e00ff */
[----:B---3--:R-:W-:-:S11]  /*3fb0*/  MOV R3, UR5 ;  /* 0x0000000500037c02 */ /* 0x008fd60008000f00 */
[----:B------:R1:W-:Y:S04]  /*3fc0*/  @P0 ATOMS.AND RZ, [UR6+0x14], R3 ;  /* 0x00001403ffff098c */ /* 0x0003e8000a800006 */
[----:B------:R1:W-:Y:S01]  /*3fd0*/  @P0 ATOMS.AND RZ, [UR6+0x18], R2 ;  /* 0x00001802ffff098c */ /* 0x0003e2000a800006 */
[----:B------:R-:W-:Y:S05]  /*3fe0*/  BRA `(.L_x_83) ;  /* 0x0000000000147947 */ /* 0x000fea0003800000 */
.L_x_82:
[----:B------:R-:W-:Y:S02]  /*3ff0*/  MOV R2, 0x4010 ;  /* 0x0000401000027802 */ /* 0x000fe40000000f00 */
[----:B---345:R-:W-:Y:S05]  /*4000*/  CALL.REL.NOINC `($__internal_0_$__cuda_sm10x_tcgen05_guardrail_trap_col_being_dealloced_not_returned_by_alloc) ;  /* 0x0000004000047944 */ /* 0x038fea0003c00000 */
[----:B------:R-:W-:Y:S05]  /*4010*/  BRA `(.L_x_83) ;  /* 0x0000000000087947 */ /* 0x000fea0003800000 */
.L_x_81:
[----:B------:R-:W-:Y:S02]  /*4020*/  MOV R2, 0x4040 ;  /* 0x0000404000027802 */ /* 0x000fe40000000f00 */
[----:B---345:R-:W-:Y:S05]  /*4030*/  CALL.REL.NOINC `($__internal_2_$__cuda_sm10x_tcgen05_guardrail_trap_unallocated_columns_being_dealloced) ;  /* 0x0000004000107944 */ /* 0x038fea0003c00000 */
.L_x_83:
[----:B------:R-:W-:Y:S01]  /*4040*/  NOP ;  /* 0x0000000000007918 */ /* 0x000fe20000000000 */
[----:B----4-:R-:W-:Y:S05]  /*4050*/  EXIT ;  /* 0x000000000000794d */ /* 0x010fea0003800000 */
.L_x_54:
[----:B------:R-:W-:-:S09]  /*4060*/  UISETP.NE.OR UP5, UPT, UR10, 0x3, !UP5 ;  /* 0x000000030a00788c */ /* 0x000fd2000efa5670 */
[----:B------:R-:W-:Y:S05]  /*4070*/  BRA.U UP5, `(.L_x_84) ;  /* 0x0000000d05e87547 */ /* 0x000fea000b800000 */
[----:B------:R-:W1:Y:S01]  /*4080*/  LDC R0, c[0x0][0xb30] ;  /* 0x0002cc00ff007b82 */ /* 0x000e620000000800 */
[----:B------:R-:W2:Y:S01]  /*4090*/  LDCU.64 UR8, c[0x0][0x888] ;  /* 0x00011100ff0877ac */ /* 0x000ea20008000a00 */
[----:B------:R-:W-:Y:S02]  /*40a0*/  HFMA2 R25, -RZ, RZ, 0, 0 ;  /* 0x00000000ff197431 */ /* 0x000fe400000001ff */
[----:B------:R-:W-:Y:S01]  /*40b0*/  IMAD.MOV.U32 R34, RZ, RZ, 0x1 ;  /* 0x00000001ff227424 */ /* 0x000fe200078e00ff */
[----:B------:R-:W-:Y:S01]  /*40c0*/  MOV R23, 0x1000 ;  /* 0x0000100000177802 */ /* 0x000fe20000000f00 */
[----:B------:R-:W3:Y:S01]  /*40d0*/  LDCU.64 UR4, c[0x0][0x890] ;  /* 0x00011200ff0477ac */ /* 0x000ee20008000a00 */
[----:B------:R-:W-:Y:S01]  /*40e0*/  IMAD.MOV.U32 R27, RZ, RZ, RZ ;  /* 0x000000ffff1b7224 */ /* 0x000fe200078e00ff */
[----:B------:R-:W4:Y:S01]  /*40f0*/  LDC R19, c[0x0][0x370] ;  /* 0x0000dc00ff137b82 */ /* 0x000f220000000800 */
[----:B------:R-:W-:Y:S01]  /*4100*/  UMOV UR7, 0x400 ;  /* 0x0000040000077882 */ /* 0x000fe20000000000 */
[----:B------:R-:W-:-:S02]  /*4110*/  UPLOP3.LUT UP1, UPT, UPT, UPT, UPT, 0x40, 0x4 ;  /* 0x000000000004789c */ /* 0x000fc40003f2e870 */
[----:B------:R-:W-:Y:S01]  /*4120*/  ULEA UR7, UR37, UR7, 0x18 ;  /* 0x0000000725077291 */ /* 0x000fe2000f8ec0ff */
[----:B------:R-:W-:-:S03]  /*4130*/  UMOV UR13, URZ ;  /* 0x000000ff000d7c82 */ /* 0x000fc60008000000 */
[----:B------:R-:W4:Y:S01]  /*4140*/  LDC R2, c[0x0][0xb0c] ;  /* 0x0002c300ff027b82 */ /* 0x000f220000000800 */
[----:B--2---:R-:W-:Y:S02]  /*4150*/  UISETP.NE.U32.AND UP4, UPT, UR8, URZ, UPT ;  /* 0x000000ff0800728c */ /* 0x004fe4000bf85070 */
[----:B---3--:R-:W-:-:S05]  /*4160*/  UISETP.NE.U32.AND UP5, UPT, UR4, URZ, UPT ;  /* 0x000000ff0400728c */ /* 0x008fca000bfa5070 */
[----:B------:R-:W2:Y:S01]  /*4170*/  LDC R18, c[0x0][0xb20] ;  /* 0x0002c800ff127b82 */ /* 0x000ea20000000800 */
[----:B-1----:R-:W-:Y:S01]  /*4180*/  ISETP.NE.AND P1, PT, R0, 0x1, PT ;  /* 0x000000010000780c */ /* 0x002fe20003f25270 */
[----:B------:R-:W-:Y:S02]  /*4190*/  UISETP.NE.AND.EX UP4, UPT, UR9, URZ, UPT, UP4 ;  /* 0x000000ff0900728c */ /* 0x000fe4000bf85340 */
[----:B------:R-:W-:-:S04]  /*41a0*/  UISETP.NE.AND.EX UP5, UPT, UR5, URZ, UPT, UP5 ;  /* 0x000000ff0500728c */ /* 0x000fc8000bfa5350 */
[----:B-----5:R-:W1:Y:S08]  /*41b0*/  LDC.64 R32, c[0x0][0x348] ;  /* 0x0000d200ff207b82 */ /* 0x020e700000000a00 */
[----:B------:R-:W3:Y:S08]  /*41c0*/  LDC.64 R16, c[0x0][0xb10] ;  /* 0x0002c400ff107b82 */ /* 0x000ef00000000a00 */
[----:B------:R-:W1:Y:S08]  /*41d0*/  LDC.64 R6, c[0x0][0xb18] ;  /* 0x0002c600ff067b82 */ /* 0x000e700000000a00 */
[----:B------:R-:W1:Y:S08]  /*41e0*/  LDC.64 R4, c[0x0][0xb28] ;  /* 0x0002ca00ff047b82 */ /* 0x000e700000000a00 */
[----:B--2-4-:R-:W1:Y:S02]  /*41f0*/  LDC R22, c[0x0][0x374] ;  /* 0x0000dd00ff167b82 */ /* 0x014e640000000800 */
.L_x_93:
[----:B------:R-:W-:Y:S02]  /*4200*/  LEA R0, R27, UR7, 0x3 ;  /* 0x000000071b007c11 */ /* 0x000fe4000f8e18ff */
[----:B------:R-:W-:Y:S02]  /*4210*/  SHF.L.U32 R3, R25, 0x1f, RZ ;  /* 0x0000001f19037819 */ /* 0x000fe400000006ff */
[----:B------:R-:W-:Y:S02]  /*4220*/  LEA R28, R27, UR7, 0x4 ;  /* 0x000000071b1c7c11 */ /* 0x000fe4000f8e20ff */
[----:B--2---:R-:W2:Y:S02]  /*4230*/  SYNCS.PHASECHK.TRANS64.TRYWAIT P0, [R0+URZ+0x70], R3 ;  /* 0x00007003000075a7 */ /* 0x004ea400080011ff */
[----:B--2---:R-:W-:Y:S05]  /*4240*/  @!P0 BRA `(.L_x_85) ;  /* 0x0000003800988947 */ /* 0x004fea0003800000 */
.L_x_160:
[----:B------:R-:W-:Y:S01]  /*4250*/  ISETP.GE.AND P0, PT, R26, 0x1, PT ;  /* 0x000000011a00780c */ /* 0x000fe20003f06270 */
[----:B------:R-:W4:Y:S01]  /*4260*/  LDS.128 R28, [R28+0x100] ;  /* 0x000100001c1c7984 */ /* 0x000f220000000c00 */
[----:B--2---:R-:W-:Y:S01]  /*4270*/  VIADD R0, R0, 0x80 ;  /* 0x0000008000007836 */ /* 0x004fe20000000000 */
[----:B------:R-:W-:Y:S01]  /*4280*/  @!PT LDS RZ, [RZ] ;  /* 0x00000000fffff984 */ /* 0x000fe20000000800 */
[----:B------:R-:W-:Y:S01]  /*4290*/  @!PT LDS RZ, [RZ] ;  /* 0x00000000fffff984 */ /* 0x000fe20000000800 */
[----:B------:R-:W-:Y:S01]  /*42a0*/  @!PT LDS RZ, [RZ] ;  /* 0x00000000fffff984 */ /* 0x000fe20000000800 */
[----:B------:R-:W-:Y:S01]  /*42b0*/  @!PT LDS RZ, [RZ] ;  /* 0x00000000fffff984 */ /* 0x000fe20000000800 */
[----:B------:R2:W-:Y:S06]  /*42c0*/  MEMBAR.ALL.CTA ;  /* 0x0000000000007992 */ /* 0x0005ec0000008000 */
[----:B--2---:R-:W2:Y:S01]  /*42d0*/  FENCE.VIEW.ASYNC.S ;  /* 0x00000000000073c6 */ /* 0x004ea20000000000 */
[----:B------:R-:W-:Y:S04]  /*42e0*/  PRMT R0, RZ, 0x654, R0 ;  /* 0x00000654ff007816 */ /* 0x000fe80000000000 */
[----:B--2---:R2:W-:Y:S01]  /*42f0*/  SYNCS.ARRIVE.TRANS64.RED.A1T0 RZ, [R0+URZ], RZ ;  /* 0x000000ff00ff79a7 */ /* 0x0045e200081004ff */
[----:B----4-:R-:W-:Y:S11]  /*4300*/  LOP3.LUT P3, RZ, R30, 0x1, RZ, 0xc0, !PT ;  /* 0x000000011eff7812 */ /* 0x010ff6000786c0ff */
[----:B------:R-:W-:Y:S02]  /*4310*/  @!UPT UIADD3 URZ, UPT, UPT, URZ, URZ, URZ ;  /* 0x000000fffffff290 */ /* 0x000fe4000fffe0ff */
[----:B------:R-:W-:Y:S02]  /*4320*/  @P3 MOV R13, R28 ;  /* 0x0000001c000d3202 */ /* 0x000fe40000000f00 */
[----:B------:R-:W-:Y:S01]  /*4330*/  @P3 LOP3.LUT R8, R29, 0xffff, RZ, 0xc0, !PT ;  /* 0x0000ffff1d083812 */ /* 0x000fe200078ec0ff */
[----:B--2---:R-:W-:Y:S06]  /*4340*/  @!P0 BRA `(.L_x_86) ;  /* 0x0000000000a48947 */ /* 0x004fec0003800000 */
[----:B-1----:R-:W-:Y:S01]  /*4350*/  IMAD.HI.U32 R37, R22, R7, RZ ;  /* 0x0000000716257227 */ /* 0x002fe200078e00ff */
[----:B------:R-:W-:Y:S02]  /*4360*/  ISETP.NE.AND P0, PT, R6, 0x1, PT ;  /* 0x000000010600780c */ /* 0x000fe40003f05270 */
[----:B------:R-:W-:Y:S01]  /*4370*/  ISETP.NE.AND P2, PT, R26, 0x1, PT ;  /* 0x000000011a00780c */ /* 0x000fe20003f45270 */
[----:B---3--:R-:W-:Y:S01]  /*4380*/  IMAD.HI.U32 R36, R19, R16, RZ ;  /* 0x0000001013247227 */ /* 0x008fe200078e00ff */
[----:B------:R-:W-:Y:S02]  /*4390*/  SHF.R.U32.HI R37, RZ, R18, R37 ;  /* 0x00000012ff257219 */ /* 0x000fe40000011625 */
[----:B------:R-:W-:Y:S01]  /*43a0*/  ISETP.NE.AND P4, PT, R2, 0x1, PT ;  /* 0x000000010200780c */ /* 0x000fe20003f85270 */
[----:B------:R-:W-:Y:S01]  /*43b0*/  IMAD.HI.U32 R38, R13, R16, RZ ;  /* 0x000000100d267227 */ /* 0x000fe200078e00ff */
[----:B------:R-:W-:Y:S02]  /*43c0*/  SHF.R.U32.HI R36, RZ, R17, R36 ;  /* 0x00000011ff247219 */ /* 0x000fe40000011624 */
[----:B------:R-:W-:Y:S01]  /*43d0*/  SEL R3, R22, R37, !P0 ;  /* 0x0000002516037207 */ /* 0x000fe20004000000 */
[C---:B------:R-:W-:Y:S01]  /*43e0*/  IMAD.HI.U32 R37, R8.reuse, R7, RZ ;  /* 0x0000000708257227 */ /* 0x040fe200078e00ff */
[----:B------:R-:W-:Y:S02]  /*43f0*/  SEL R11, R19, R36, !P4 ;  /* 0x00000024130b7207 */ /* 0x000fe40006000000 */
[----:B------:R-:W-:Y:S01]  /*4400*/  SHF.R.U32.HI R38, RZ, R17, R38 ;  /* 0x00000011ff267219 */ /* 0x000fe20000011626 */
[----:B------:R-:W-:Y:S01]  /*4410*/  IMAD.HI.U32 R40, R3, R4, RZ ;  /* 0x0000000403287227 */ /* 0x000fe200078e00ff */
[----:B------:R-:W-:Y:S03]  /*4420*/  SHF.R.U32.HI R37, RZ, R18, R37 ;  /* 0x00000012ff257219 */ /* 0x000fe60000011625 */
[----:B------:R-:W-:Y:S01]  /*4430*/  IMAD.HI.U32 R36, R11, R4, RZ ;  /* 0x000000040b247227 */ /* 0x000fe200078e00ff */
[----:B------:R-:W-:Y:S02]  /*4440*/  @P2 SHF.R.U32.HI R3, RZ, R5, R40 ;  /* 0x00000005ff032219 */ /* 0x000fe40000011628 */
[----:B------:R-:W-:Y:S02]  /*4450*/  SEL R9, R8, R37, !P0 ;  /* 0x0000002508097207 */ /* 0x000fe40004000000 */
[----:B------:R-:W-:Y:S01]  /*4460*/  @P2 SHF.R.U32.HI R11, RZ, R5, R36 ;  /* 0x00000005ff0b2219 */ /* 0x000fe20000011624 */
[C---:B------:R-:W-:Y:S01]  /*4470*/  IMAD R10, R26.reuse, R3, RZ ;  /* 0x000000031a0a7224 */ /* 0x040fe200078e02ff */
[----:B------:R-:W-:Y:S01]  /*4480*/  SEL R3, R13, R38, !P4 ;  /* 0x000000260d037207 */ /* 0x000fe20006000000 */
[C---:B------:R-:W-:Y:S03]  /*4490*/  IMAD.HI.U32 R14, R9.reuse, R4, RZ ;  /* 0x00000004090e7227 */ /* 0x040fe600078e00ff */
[----:B------:R-:W-:Y:S01]  /*44a0*/  ISETP.GE.AND P0, PT, R9, R10, PT ;  /* 0x0000000a0900720c */ /* 0x000fe20003f06270 */
[C---:B------:R-:W-:Y:S01]  /*44b0*/  IMAD R12, R26.reuse, R11, RZ ;  /* 0x0000000b1a0c7224 */ /* 0x040fe200078e02ff */
[-C--:B------:R-:W-:Y:S04]  /*44c0*/  SHF.R.U32.HI R14, RZ, R5.reuse, R14 ;  /* 0x00000005ff0e7219 */ /* 0x080fe8000001160e */
[----:B------:R-:W-:Y:S02]  /*44d0*/  ISETP.GE.OR P0, PT, R3, R12, P0 ;  /* 0x0000000c0300720c */ /* 0x000fe40000706670 */
[----:B------:R-:W-:Y:S05]  /*44e0*/  SEL R15, R9, R14, !P2 ;  /* 0x0000000e090f7207 */ /* 0x000fea0005000000 */
[----:B------:R-:W-:Y:S04]  /*44f0*/  IMAD.MOV R14, RZ, RZ, -R15 ;  /* 0x000000ffff0e7224 */ /* 0x000fe800078e0a0f */
[----:B------:R-:W-:Y:S02]  /*4500*/  IMAD R14, R26, R14, R9 ;  /* 0x0000000e1a0e7224 */ /* 0x000fe400078e0209 */
[C---:B------:R-:W-:Y:S05]  /*4510*/  @!P0 IMAD.HI.U32 R10, R3.reuse, R4, RZ ;  /* 0x00000004030a8227 */ /* 0x040fea00078e00ff */
[----:B------:R-:W-:Y:S04]  /*4520*/  @!P0 SHF.R.U32.HI R10, RZ, R5, R10 ;  /* 0x00000005ff0a8219 */ /* 0x000fe8000001160a */
[----:B------:R-:W-:Y:S01]  /*4530*/  @!P0 SEL R0, R3, R10, !P2 ;  /* 0x0000000a03008207 */ /* 0x000fe20005000000 */
[----:B------:R-:W-:Y:S03]  /*4540*/  IMAD.MOV R10, RZ, RZ, -R3 ;  /* 0x000000ffff0a7224 */ /* 0x000fe600078e0a03 */
[----:B------:R-:W-:Y:S01]  /*4550*/  @!P0 IADD3 R15, PT, PT, R15, -R0, RZ ;  /* 0x800000000f0f8210 */ /* 0x000fe20007ffe0ff */
[----:B------:R-:W-:Y:S01]  /*4560*/  @!P0 IMAD R0, R11, R14, R0 ;  /* 0x0000000e0b008224 */ /* 0x000fe200078e0200 */
[----:B------:R-:W-:Y:S01]  /*4570*/  IADD3 R11, PT, PT, -R9, RZ, RZ ;  /* 0x000000ff090b7210 */ /* 0x000fe20007ffe1ff */
[----:B------:R-:W-:Y:S02]  /*4580*/  IMAD R13, R2, R10, R13 ;  /* 0x0000000a020d7224 */ /* 0x000fe400078e020d */
[----:B------:R-:W-:Y:S02]  /*4590*/  @!P0 IMAD R9, R15, R26, R3 ;  /* 0x0000001a0f098224 */ /* 0x000fe400078e0203 */
[----:B------:R-:W-:Y:S02]  /*45a0*/  @!P0 IMAD.MOV.U32 R3, RZ, RZ, R0 ;  /* 0x000000ffff038224 */ /* 0x000fe400078e0000 */
[----:B------:R-:W-:Y:S02]  /*45b0*/  IMAD R8, R6, R11, R8 ;  /* 0x0000000b06087224 */ /* 0x000fe400078e0208 */
[----:B------:R-:W-:Y:S02]  /*45c0*/  IMAD R13, R3, R2, R13 ;  /* 0x00000002030d7224 */ /* 0x000fe400078e020d */
[----:B------:R-:W-:Y:S02]  /*45d0*/  IMAD R8, R9, R6, R8 ;  /* 0x0000000609087224 */ /* 0x000fe400078e0208 */
.L_x_86:
[----:B------:R-:W-:Y:S05]  /*45e0*/  BRA.U UP1, `(.L_x_87) ;  /* 0x0000000101107547 */ /* 0x000fea000b800000 */
[----:B------:R-:W-:Y:S04]  /*45f0*/  MOV R0, UR6 ;  /* 0x0000000600007c02 */ /* 0x000fe80008000f00 */
[----:B------:R-:W-:Y:S04]  /*4600*/  SHF.L.U32 R3, R0, 0x1f, RZ ;  /* 0x0000001f00037819 */ /* 0x000fe800000006ff */
[----:B------:R-:W2:Y:S02]  /*4610*/  SYNCS.PHASECHK.TRANS64.TRYWAIT P0, [UR7+0x68], R3 ;  /* 0x00006803ff0075a7 */ /* 0x000ea40008001107 */
[----:B--2---:R-:W-:Y:S05]  /*4620*/  @!P0 BRA `(.L_x_88) ;  /* 0x0000003400b48947 */ /* 0x004fea0003800000 */
.L_x_87:
[----:B------:R-:W-:Y:S02]  /*4630*/  R2UR UR27, R21 ;  /* 0x00000000151b72ca */ /* 0x000fe400000e0000 */
[----:B------:R-:W-:Y:S02]  /*4640*/  R2UR UR26, R20 ;  /* 0x00000000141a72ca */ /* 0x000fe400000e0000 */
[----:B------:R-:W-:Y:S04]  /*4650*/  ISETP.NE.U32.AND P2, PT, RZ, UR4, PT ;  /* 0x00000004ff007c0c */ /* 0x000fe8000bf45070 */
[----:B------:R-:W-:Y:S05]  /*4660*/  ISETP.NE.AND.EX P2, PT, RZ, UR5, PT, P2 ;  /* 0x00000005ff007c0c */ /* 0x000fea000bf45320 */
[----:B------:R-:W-:Y:S02]  /*4670*/  USHF.L.U32 UR27, UR27, 0x6, URZ ;  /* 0x000000061b1b7899 */ /* 0x000fe400080006ff */
[----:B------:R-:W-:Y:S01]  /*4680*/  USHF.L.U32 UR26, UR26, 0x6, URZ ;  /* 0x000000061a1a7899 */ /* 0x000fe200080006ff */
[----:B------:R-:W-:Y:S11]  /*4690*/  BRA.U !UP5, `(.L_x_89) ;  /* 0x000000010d347547 */ /* 0x000ff6000b800000 */
[----:B------:R-:W-:Y:S01]  /*46a0*/  UPLOP3.LUT UP0, UPT, UPT, UPT, UP4, 0x80, 0x8 ;  /* 0x000000000008789c */ /* 0x000fe20003f0f040 */
[----:B--2---:R-:W-:Y:S02]  /*46b0*/  HFMA2 R0, -RZ, RZ, 0, 5.9604644775390625e-08 ;  /* 0x00000001ff007431 */ /* 0x004fe400000001ff */
[----:B------:R-:W-:Y:S03]  /*46c0*/  IMAD.MOV.U32 R59, RZ, RZ, 0x1 ;  /* 0x00000001ff3b7424 */ /* 0x000fe600078e00ff */
[----:B------:R-:W-:Y:S05]  /*46d0*/  PLOP3.LUT P0, PT, PT, PT, UP0, 0x80, 0x8 ;  /* 0x000000000008781c */ /* 0x000fea0003f0f008 */
[----:B------:R-:W2:Y:S01]  /*46e0*/  @UP0 LDCU.64 UR10, c[0x0][0x888] ;  /* 0x00011100ff0a07ac */ /* 0x000ea20008000a00 */
[----:B------:R-:W-:Y:S07]  /*46f0*/  @UP0 UIMAD UR8, UR36, UR4, URZ ;  /* 0x00000004240802a4 */ /* 0x000fee000f8e02ff */
[----:B------:R-:W-:Y:S01]  /*4700*/  @!P0 PRMT R59, R0, 0x7610, R59 ;  /* 0x00007610003b8816 */ /* 0x000fe2000000003b */
[----:B--2---:R-:W-:Y:S03]  /*4710*/  @UP0 UIMAD.WIDE UR10, UR8, 0x4, UR10 ;  /* 0x00000004080a08a5 */ /* 0x004fe6000f8e020a */
[----:B------:R-:W2:Y:S03]  /*4720*/  @!UP0 LDCU UR8, c[0x0][0x880] ;  /* 0x00011000ff0887ac */ /* 0x000ea60008000800 */
[----:B------:R-:W-:Y:S01]  /*4730*/  IMAD.U32 R10, RZ, RZ, UR10 ;  /* 0x0000000aff0a7e24 */ /* 0x000fe2000f8e00ff */
[----:B------:R-:W-:Y:S05]  /*4740*/  MOV R11, UR11 ;  /* 0x0000000b000b7c02 */ /* 0x000fea0008000f00 */
[----:B------:R4:W5:Y:S02]  /*4750*/  @P0 LDG.E R35, desc[UR46][R10.64] ;  /* 0x0000002e0a230981 */ /* 0x000964000c1e1900 */
[----:B--2-4-:R-:W-:Y:S07]  /*4760*/  @!P0 IMAD.U32 R35, RZ, RZ, UR8 ;  /* 0x00000008ff238e24 */ /* 0x014fee000f8e00ff */
.L_x_89:
[----:B-----5:R-:W-:Y:S01]  /*4770*/  @!P2 FSETP.EQ.AND P0, PT, R35, RZ, PT ;  /* 0x000000ff2300a20b */ /* 0x020fe20003f02000 */
[----:B------:R-:W-:Y:S01]  /*4780*/  @!UPT UIADD3 URZ, UPT, UPT, URZ, URZ, URZ ;  /* 0x000000fffffff290 */ /* 0x000fe2000fffe0ff */
[----:B------:R-:W-:Y:S11]  /*4790*/  @!P2 BRA `(.L_x_90) ;  /* 0x000000000014a947 */ /* 0x000ff60003800000 */
[----:B------:R-:W-:Y:S02]  /*47a0*/  LOP3.LUT P2, RZ, R59, 0xff, RZ, 0xc0, !PT ;  /* 0x000000ff3bff7812 */ /* 0x000fe4000784c0ff */
[----:B------:R-:W-:Y:S04]  /*47b0*/  PLOP3.LUT P0, PT, PT, PT, UP0, 0x80, 0x8 ;  /* 0x000000000008781c */ /* 0x000fe80003f0f008 */
[----:B------:R-:W-:Y:S07]  /*47c0*/  PLOP3.LUT P0, PT, P0, PT, PT, 0x8, 0x80 ;  /* 0x000000000080781c */ /* 0x000fee000070e170 */
[----:B------:R-:W-:Y:S11]  /*47d0*/  @P2 FSETP.EQ.AND P0, PT, R35, RZ, PT ;  /* 0x000000ff2300220b */ /* 0x000ff60003f02000 */
[----:B------:R-:W-:Y:S02]  /*47e0*/  @!UPT UIADD3 URZ, UPT, UPT, URZ, URZ, URZ ;  /* 0x000000fffffff290 */ /* 0x000fe4000fffe0ff */
.L_x_90:
[----:B------:R-:W-:Y:S01]  /*47f0*/  ULEA UR15, UR13, UR7, 0x3 ;  /* 0x000000070d0f7291 */ /* 0x000fe2000f8e18ff */
[----:B--2---:R-:W-:Y:S02]  /*4800*/  SHF.L.U32 R3, R34, 0x1f, RZ ;  /* 0x0000001f22037819 */ /* 0x004fe400000006ff */
[----:B------:R-:W-:Y:S04]  /*4810*/  ELECT P4, URZ, PT ;  /* 0x0000000000ff782f */ /* 0x000fe80003880000 */
[----:B------:R-:W-:Y:S02]  /*4820*/  PLOP3.LUT P4, PT, P0, P4, PT, 0xf2, 0x2f ;  /* 0x00000000002f781c */ /* 0x000fe40000789e72 */
[----:B------:R-:W2:Y:S11]  /*4830*/  SYNCS.PHASECHK.TRANS64.TRYWAIT P2, [UR15+0x48], R3 ;  /* 0x00004803ff0075a7 */ /* 0x000eb6000804110f */
[----:B-1----:R-:W-:Y:S05]  /*4840*/  @!P4 IADD3 R20, P0, PT, R32, 0x580, RZ ;  /* 0x000005802014c810 */ /* 0x002fea0007f1e0ff */
[----:B------:R-:W-:Y:S01]  /*4850*/  @!P4 IMAD.X R12, RZ, RZ, R33, P0 ;  /* 0x000000ffff0cc224 */ /* 0x000fe200000e0621 */
[----:B--2---:R-:W-:Y:S07]  /*4860*/  @!P2 BRA `(.L_x_91) ;  /* 0x00000034003ca947 */ /* 0x004fee0003800000 */
.L_x_163:
[----:B------:R-:W2:Y:S01]  /*4870*/  LDC.64 R14, c[0x0][0xb10] ;  /* 0x0002c400ff0e7b82 */ /* 0x000ea20000000a00 */
[----:B------:R-:W-:Y:S01]  /*4880*/  @!P4 R2UR UR8, R12 ;  /* 0x000000000c08c2ca */ /* 0x000fe200000e0000 */
[----:B------:R-:W-:Y:S01]  /*4890*/  VOTEU.ALL UP3, P4 ;  /* 0x0000000000ff7886 */ /* 0x000fe20002060000 */
[----:B------:R-:W-:Y:S01]  /*48a0*/  @!P4 R2UR UR9, R20 ;  /* 0x000000001409c2ca */ /* 0x000fe200000e0000 */
[----:B------:R-:W-:Y:S01]  /*48b0*/  UIADD3 UR25, UPT, UPT, UR15, 0x30, URZ ;  /* 0x000000300f197890 */ /* 0x000fe2000fffe0ff */
[----:B------:R-:W-:Y:S03]  /*48c0*/  @P3 SHF.R.U32.HI R24, RZ, 0x10, R29 ;  /* 0x00000010ff183819 */ /* 0x000fe6000001161d */
[----:B------:R-:W4:Y:S01]  /*48d0*/  LDC.64 R10, c[0x0][0xb18] ;  /* 0x0002c600ff0a7b82 */ /* 0x000f220000000a00 */
[----:B------:R-:W-:Y:S01]  /*48e0*/  UIADD3 UR14, UPT, UPT, UR13, 0x1, URZ ;  /* 0x000000010d0e7890 */ /* 0x000fe2000fffe0ff */
[----:B------:R-:W-:Y:S01]  /*48f0*/  VIADD R27, R27, 0x1 ;  /* 0x000000011b1b7836 */ /* 0x000fe20000000000 */
[----:B------:R-:W-:Y:S01]  /*4900*/  VOTEU.ALL UP2, P4 ;  /* 0x0000000000ff7886 */ /* 0x000fe20002040000 */
[----:B------:R-:W-:Y:S01]  /*4910*/  UMOV UR18, 0x0 ;  /* 0x0000000000127882 */ /* 0x000fe20000000000 */
[----:B------:R-:W-:Y:S03]  /*4920*/  UISETP.NE.AND UP6, UPT, UR14, 0x3, UPT ;  /* 0x000000030e00788c */ /* 0x000fe6000bfc5270 */
[----:B-1----:R-:W1:Y:S01]  /*4930*/  @!P1 LDC R0, c[0x0][0xb20] ;  /* 0x0002c800ff009b82 */ /* 0x002e620000000800 */
[----:B------:R-:W-:Y:S01]  /*4940*/  UMOV UR19, 0x10000000 ;  /* 0x1000000000137882 */ /* 0x000fe20000000000 */
[----:B------:R-:W-:Y:S01]  /*4950*/  IMAD.U32 R21, RZ, RZ, UR8 ;  /* 0x00000008ff157e24 */ /* 0x000fe2000f8e00ff */
[----:B------:R-:W-:Y:S05]  /*4960*/  @!UP3 ULEA UR8, UR13, UR7, 0xc ;  /* 0x000000070d08b291 */ /* 0x000fea000f8e60ff */
[----:B------:R-:W5:Y:S01]  /*4970*/  @!P1 LDC R3, c[0x0][0xb0c] ;  /* 0x0002c300ff039b82 */ /* 0x000f620000000800 */
[----:B------:R-:W-:Y:S01]  /*4980*/  IMAD.U32 R20, RZ, RZ, UR9 ;  /* 0x00000009ff147e24 */ /* 0x000fe2000f8e00ff */
[----:B------:R-:W-:Y:S01]  /*4990*/  UMOV UR28, UR36 ;  /* 0x00000024001c7c82 */ /* 0x000fe20008000000 */
[----:B------:R-:W-:Y:S01]  /*49a0*/  @!P4 R2UR UR21, R21 ;  /* 0x000000001515c2ca */ /* 0x000fe200000e0000 */
[----:B------:R-:W-:Y:S02]  /*49b0*/  @!UP3 UIADD3 UR24, UPT, UPT, UR8, 0x200, URZ ;  /* 0x000002000818b890 */ /* 0x000fe4000fffe0ff */
[----:B------:R-:W-:Y:S01]  /*49c0*/  @!P4 R2UR UR20, R20 ;  /* 0x000000001414c2ca */ /* 0x000fe200000e0000 */
[----:B------:R-:W-:Y:S01]  /*49d0*/  @!UP3 UIADD3 UR10, UPT, UPT, UR26, 0x20, URZ ;  /* 0x000000201a0ab890 */ /* 0x000fe2000fffe0ff */
[----:B------:R-:W-:Y:S01]  /*49e0*/  @!P4 IMAD.MOV.U32 R20, RZ, RZ, 0x1000 ;  /* 0x00001000ff14c424 */ /* 0x000fe200078e00ff */
[----:B------:R-:W-:Y:S02]  /*49f0*/  @!UP3 UIADD3 UR8, UPT, UPT, UR8, 0xa00, URZ ;  /* 0x00000a000808b890 */ /* 0x000fe4000fffe0ff */
[----:B------:R-:W-:Y:S01]  /*4a00*/  USEL UR9, URZ, 0x1, UP6 ;  /* 0x00000001ff097887 */ /* 0x000fe2000b000000 */
[----:B------:R-:W-:Y:S01]  /*4a10*/  VOTEU.ALL UP1, P4 ;  /* 0x0000000000ff7886 */ /* 0x000fe20002020000 */
[----:B------:R-:W-:Y:S01]  /*4a20*/  UMOV UR11, UR27 ;  /* 0x0000001b000b7c82 */ /* 0x000fe20008000000 */
[----:B------:R-:W-:Y:S01]  /*4a30*/  UMOV UR12, UR36 ;  /* 0x00000024000c7c82 */ /* 0x000fe20008000000 */
[----:B------:R-:W-:Y:S02]  /*4a40*/  UPRMT UR16, UR37, 0x654, UR25 ;  /* 0x0000065425107896 */ /* 0x000fe40008000019 */
[----:B------:R-:W-:Y:S01]  /*4a50*/  LOP3.LUT R34, R34, UR9, RZ, 0x3c, !PT ;  /* 0x0000000922227c12 */ /* 0x000fe2000f8e3cff */
[----:B------:R-:W-:Y:S01]  /*4a60*/  UMOV UR9, UR25 ;  /* 0x0000001900097c82 */ /* 0x000fe20008000000 */
[----:B------:R1:W-:Y:S01]  /*4a70*/  @!UP2 UTMALDG.3D [UR24], [UR20], desc[UR18] ;  /* 0x000012181400a5b4 */ /* 0x0003e20008011000 */
[----:B------:R-:W-:Y:S01]  /*4a80*/  USEL UR14, UR14, URZ, UP6 ;  /* 0x000000ff0e0e7287 */ /* 0x000fe2000b000000 */
[----:B------:R-:W-:Y:S03]  /*4a90*/  SHF.L.U32 R12, R34, 0x1f, RZ ;  /* 0x0000001f220c7819 */ /* 0x000fe600000006ff */
[----:B------:R-:W-:Y:S01]  /*4aa0*/  ULEA UR13, UR14, UR7, 0x3 ;  /* 0x000000070e0d7291 */ /* 0x000fe2000f8e18ff */
[----:B--2---:R-:W-:Y:S01]  /*4ab0*/  @!P1 IMAD.HI.U32 R14, R13, R14, RZ ;  /* 0x0000000e0d0e9227 */ /* 0x004fe200078e00ff */
[----:B----4-:R-:W-:Y:S01]  /*4ac0*/  @!P1 ISETP.NE.AND P0, PT, R10, 0x1, PT ;  /* 0x000000010a00980c */ /* 0x010fe20003f05270 */
[----:B------:R2:W-:Y:S01]  /*4ad0*/  @!UP1 UTMALDG.3D [UR8], [UR20], desc[UR18] ;  /* 0x00001208140095b4 */ /* 0x0005e20008011000 */
[----:B------:R2:W-:Y:S01]  /*4ae0*/  @!P4 SYNCS.ARRIVE.TRANS64.RED.A0TR RZ, [UR15+0x30], R20 ;  /* 0x00003014ffffc9a7 */ /* 0x0005e2000830040f */
[C---:B------:R-:W-:Y:S01]  /*4af0*/  @!P1 IMAD.HI.U32 R11, R8.reuse, R11, RZ ;  /* 0x0000000b080b9227 */ /* 0x040fe200078e00ff */
[----:B------:R-:W-:Y:S02]  /*4b00*/  @!P1 SHF.R.U32.HI R14, RZ, R15, R14 ;  /* 0x0000000fff0e9219 */ /* 0x000fe4000001160e */
[----:B-----5:R-:W-:Y:S02]  /*4b10*/  @!P1 ISETP.NE.AND P2, PT, R3, 0x1, PT ;  /* 0x000000010300980c */ /* 0x020fe40003f45270 */
[----:B-1----:R-:W-:Y:S02]  /*4b20*/  @!P1 SHF.R.U32.HI R9, RZ, R0, R11 ;  /* 0x00000000ff099219 */ /* 0x002fe4000001160b */
[----:B------:R-:W-:Y:S02]  /*4b30*/  @!P1 SEL R14, R13, R14, !P2 ;  /* 0x0000000e0d0e9207 */ /* 0x000fe40005000000 */
[----:B------:R-:W-:Y:S05]  /*4b40*/  @!P1 SEL R9, R8, R9, !P0 ;  /* 0x0000000908099207 */ /* 0x000fea0004000000 */
[----:B------:R-:W-:Y:S01]  /*4b50*/  @!P1 IMAD.IADD R0, R9, 0x1, -R14 ;  /* 0x0000000109009824 */ /* 0x000fe200078e0a0e */
[----:B------:R-:W-:Y:S01]  /*4b60*/  SYNCS.ARRIVE.TRANS64.RED.A1T0 RZ, [UR16], RZ ;  /* 0x000000ffffff79a7 */ /* 0x000fe20008100410 */
[----:B------:R-:W-:Y:S02]  /*4b70*/  @!P1 IMAD.IADD R9, R14, 0x1, -R9 ;  /* 0x000000010e099824 */ /* 0x000fe400078e0a09 */
[----:B------:R-:W-:Y:S02]  /*4b80*/  @!P1 IMAD R13, R0, R3, R13 ;  /* 0x00000003000d9224 */ /* 0x000fe400078e020d */
[----:B------:R-:W-:Y:S01]  /*4b90*/  @!P1 IMAD R8, R9, R10, R8 ;  /* 0x0000000a09089224 */ /* 0x000fe200078e0208 */
[----:B------:R-:W1:Y:S02]  /*4ba0*/  SYNCS.PHASECHK.TRANS64.TRYWAIT P5, [UR13+0x48], R12 ;  /* 0x0000480cff0075a7 */ /* 0x000e6400080a110d */
[----:B-12---:R-:W-:Y:S05]  /*4bb0*/  @!P5 BRA `(.L_x_92) ;  /* 0x000000300080d947 */ /* 0x006fea0003800000 */
.L_x_165:
[----:B------:R-:W-:Y:S01]  /*4bc0*/  UIADD3 UR17, UPT, UPT, UR13, 0x30, URZ ;  /* 0x000000300d117890 */ /* 0x000fe2000fffe0ff */
[----:B-1----:R-:W-:Y:S01]  /*4bd0*/  @!P4 IADD3 R3, P0, PT, R32, 0x580, RZ ;  /* 0x000005802003c810 */ /* 0x002fe20007f1e0ff */
[----:B------:R-:W-:Y:S01]  /*4be0*/  VOTEU.ALL UP2, P4 ;  /* 0x0000000000ff7886 */ /* 0x000fe20002040000 */
[----:B------:R-:W-:Y:S01]  /*4bf0*/  UMOV UR22, 0x0 ;  /* 0x0000000000167882 */ /* 0x000fe20000000000 */
[----:B------:R-:W-:Y:S01]  /*4c00*/  UPRMT UR15, UR37, 0x654, UR17 ;  /* 0x00000654250f7896 */ /* 0x000fe20008000011 */
[----:B------:R-:W-:Y:S01]  /*4c10*/  @!P4 R2UR UR9, R3 ;  /* 0x000000000309c2ca */ /* 0x000fe200000e0000 */
[----:B------:R-:W-:Y:S01]  /*4c20*/  @!P4 IMAD.X R0, RZ, RZ, R33, P0 ;  /* 0x000000ffff00c224 */ /* 0x000fe200000e0621 */
[----:B------:R-:W-:Y:S01]  /*4c30*/  UMOV UR23, 0x10000000 ;  /* 0x1000000000177882 */ /* 0x000fe20000000000 */
[----:B------:R-:W-:Y:S01]  /*4c40*/  UMOV UR19, UR27 ;  /* 0x0000001b00137c82 */ /* 0x000fe20008000000 */
[----:B------:R-:W-:Y:S01]  /*4c50*/  UMOV UR20, UR36 ;  /* 0x0000002400147c82 */ /* 0x000fe20008000000 */
[----:B------:R-:W-:Y:S01]  /*4c60*/  UMOV UR11, UR27 ;  /* 0x0000001b000b7c82 */ /* 0x000fe20008000000 */
[----:B------:R-:W-:Y:S01]  /*4c70*/  @!P4 R2UR UR8, R0 ;  /* 0x000000000008c2ca */ /* 0x000fe200000e0000 */
[----:B------:R-:W-:Y:S01]  /*4c80*/  UMOV UR12, UR36 ;  /* 0x00000024000c7c82 */ /* 0x000fe20008000000 */
[----:B------:R-:W-:Y:S01]  /*4c90*/  VOTEU.ALL UP1, P4 ;  /* 0x0000000000ff7886 */ /* 0x000fe20002020000 */
[----:B------:R-:W-:Y:S01]  /*4ca0*/  @P3 R2UR UR36, R24 ;  /* 0x00000000182432ca */ /* 0x000fe200000e0000 */
[----:B------:R-:W-:Y:S01]  /*4cb0*/  IMAD.IADD R20, R8, 0x1, R58 ;  /* 0x0000000108147824 */ /* 0x000fe200078e023a */
[----:B------:R-:W-:Y:S01]  /*4cc0*/  ISETP.NE.AND P0, PT, R27, 0x2, PT ;  /* 0x000000021b00780c */ /* 0x000fe20003f05270 */
[----:B------:R-:W-:Y:S01]  /*4cd0*/  IMAD.IADD R21, R13, 0x1, R60 ;  /* 0x000000010d157824 */ /* 0x000fe200078e023c */
[----:B------:R-:W-:Y:S01]  /*4ce0*/  @!UP1 UIADD3 UR18, UPT, UPT, UR26, 0x10, URZ ;  /* 0x000000101a129890 */ /* 0x000fe2000fffe0ff */
[----:B------:R-:W-:Y:S01]  /*4cf0*/  IMAD.U32 R10, RZ, RZ, UR9 ;  /* 0x00000009ff0a7e24 */ /* 0x000fe2000f8e00ff */
[----:B------:R-:W-:Y:S01]  /*4d00*/  @!UP1 UIADD3 UR10, UPT, UPT, UR26, 0x30, URZ ;  /* 0x000000301a0a9890 */ /* 0x000fe2000fffe0ff */
[----:B------:R-:W-:Y:S01]  /*4d10*/  SEL R0, RZ, 0x1, P0 ;  /* 0x00000001ff007807 */ /* 0x000fe20000000000 */
[----:B------:R-:W-:Y:S01]  /*4d20*/  UMOV UR9, UR17 ;  /* 0x0000001100097c82 */ /* 0x000fe20008000000 */
[----:B------:R-:W-:Y:S01]  /*4d30*/  SEL R27, R27, RZ, P0 ;  /* 0x000000ff1b1b7207 */ /* 0x000fe20000000000 */
[----:B------:R-:W-:Y:S01]  /*4d40*/  IMAD.U32 R11, RZ, RZ, UR8 ;  /* 0x00000008ff0b7e24 */ /* 0x000fe2000f8e00ff */
[----:B------:R-:W-:Y:S01]  /*4d50*/  @!P4 R2UR UR24, R10 ;  /* 0x000000000a18c2ca */ /* 0x000fe200000e0000 */
[----:B------:R-:W-:Y:S01]  /*4d60*/  @!UP1 ULEA UR8, UR14, UR7, 0xc ;  /* 0x000000070e089291 */ /* 0x000fe2000f8e60ff */
[----:B------:R-:W-:Y:S02]  /*4d70*/  LOP3.LUT R25, R25, R0, RZ, 0x3c, !PT ;  /* 0x0000000019197212 */ /* 0x000fe400078e3cff */
[----:B------:R-:W-:Y:S01]  /*4d80*/  @!P4 R2UR UR25, R11 ;  /* 0x000000000b19c2ca */ /* 0x000fe200000e0000 */
[----:B------:R-:W-:Y:S02]  /*4d90*/  @!UP1 UIADD3 UR16, UPT, UPT, UR8, 0x200, URZ ;  /* 0x0000020008109890 */ /* 0x000fe4000fffe0ff */
[----:B------:R-:W-:Y:S01]  /*4da0*/  @!UP1 UIADD3 UR8, UPT, UPT, UR8, 0xa00, URZ ;  /* 0x00000a0008089890 */ /* 0x000fe2000fffe0ff */
[----:B------:R-:W-:Y:S09]  /*4db0*/  VOTEU.ALL UP1, P4 ;  /* 0x0000000000ff7886 */ /* 0x000ff20002020000 */
[----:B------:R2:W-:Y:S01]  /*4dc0*/  @!UP2 UTMALDG.3D [UR16], [UR24], desc[UR22] ;  /* 0x000016101800a5b4 */ /* 0x0005e20008011000 */
[----:B------:R2:W-:Y:S01]  /*4dd0*/  @!UP1 UTMALDG.3D [UR8], [UR24], desc[UR22] ;  /* 0x00001608180095b4 */ /* 0x0005e20008011000 */
[----:B------:R2:W-:Y:S01]  /*4de0*/  @!P4 SYNCS.ARRIVE.TRANS64.RED.A0TR RZ, [UR13+0x30], R23 ;  /* 0x00003017ffffc9a7 */ /* 0x0005e2000830040d */
[----:B------:R-:W-:Y:S04]  /*4df0*/  UIADD3 UR13, UPT, UPT, UR14, 0x1, URZ ;  /* 0x000000010e0d7890 */ /* 0x000fe8000fffe0ff */
[----:B------:R-:W-:Y:S04]  /*4e00*/  UISETP.NE.AND UP1, UPT, UR13, 0x3, UPT ;  /* 0x000000030d00788c */ /* 0x000fe8000bf25270 */
[----:B------:R-:W-:Y:S02]  /*4e10*/  USEL UR14, URZ, 0x1, UP1 ;  /* 0x00000001ff0e7887 */ /* 0x000fe40008800000 */
[----:B------:R-:W-:Y:S02]  /*4e20*/  USEL UR13, UR13, URZ, UP1 ;  /* 0x000000ff0d0d7287 */ /* 0x000fe40008800000 */
[----:B------:R-:W-:Y:S02]  /*4e30*/  UPLOP3.LUT UP1, UPT, UPT, UPT, UPT, 0x80, 0x8 ;  /* 0x000000000008789c */ /* 0x000fe40003f2f070 */
[----:B------:R-:W-:Y:S01]  /*4e40*/  LOP3.LUT R34, R34, UR14, RZ, 0x3c, !PT ;  /* 0x0000000e22227c12 */ /* 0x000fe2000f8e3cff */
[----:B------:R-:W-:Y:S01]  /*4e50*/  SYNCS.ARRIVE.TRANS64.RED.A1T0 RZ, [UR15], RZ ;  /* 0x000000ffffff79a7 */ /* 0x000fe2000810040f */
[----:B------:R-:W-:Y:S07]  /*4e60*/  @P3 BRA `(.L_x_93) ;  /* 0xfffffff000e43947 */ /* 0x000fee000383ffff */
[----:B------:R-:W-:Y:S01]  /*4e70*/  UIADD3 UR7, UPT, UPT, UR7, 0x48, URZ ;  /* 0x0000004807077890 */ /* 0x000fe2000fffe0ff */
[----:B------:R-:W-:-:S03]  /*4e80*/  SHF.L.U32 R3, R34, 0x1f, RZ ;  /* 0x0000001f22037819 */ /* 0x000fc600000006ff */
[----:B------:R-:W-:-:S09]  /*4e90*/  ULEA UR4, UR13, UR7, 0x3 ;  /* 0x000000070d047291 */ /* 0x000fd2000f8e18ff */
[----:B------:R-:W1:Y:S02]  /*4ea0*/  SYNCS.PHASECHK.TRANS64.TRYWAIT P0, [UR4], R3 ;  /* 0x00000003ff0075a7 */ /* 0x000e640008001104 */
[----:B-1----:R-:W-:Y:S05]  /*4eb0*/  @!P0 BRA `(.L_x_94) ;  /* 0x0000002c00d88947 */ /* 0x002fea0003800000 */
.L_x_167:
        /* <DEDUP_REMOVED lines=9> */
.L_x_169:
[----:B------:R-:W-:-:S04]  /*4f50*/  UIADD3 UR5, UPT, UPT, UR5, 0x1, URZ ;  /* 0x0000000105057890 */ /* 0x000fc8000fffe0ff */
[----:B------:R-:W-:-:S04]  /*4f60*/  UISETP.NE.AND UP0, UPT, UR5, 0x3, UPT ;  /* 0x000000030500788c */ /* 0x000fc8000bf05270 */
[----:B------:R-:W-:Y:S02]  /*4f70*/  USEL UR4, URZ, 0x1, UP0 ;  /* 0x00000001ff047887 */ /* 0x000fe40008000000 */
[----:B------:R-:W-:-:S04]  /*4f80*/  USEL UR5, UR5, URZ, UP0 ;  /* 0x000000ff05057287 */ /* 0x000fc80008000000 */
[----:B------:R-:W-:Y:S01]  /*4f90*/  ULEA UR5, UR5, UR7, 0x3 ;  /* 0x0000000705057291 */ /* 0x000fe2000f8e18ff */
[----:B-1----:R-:W-:-:S04]  /*4fa0*/  LOP3.LUT R3, R34, UR4, RZ, 0x3c, !PT ;  /* 0x0000000422037c12 */ /* 0x002fc8000f8e3cff */
[----:B------:R-:W-:Y:S01]  /*4fb0*/  SHF.L.U32 R3, R3, 0x1f, RZ ;  /* 0x0000001f03037819 */ /* 0x000fe200000006ff */
[----:B------:R-:W-:-:S07]  /*4fc0*/  IMAD.U32 R0, RZ, RZ, UR5 ;  /* 0x00000005ff007e24 */ /* 0x000fce000f8e00ff */
.L_x_96:
[----:B-1----:R1:W4:Y:S02]  /*4fd0*/  SYNCS.PHASECHK.TRANS64.TRYWAIT P0, [R0+URZ], R3 ;  /* 0x00000003000075a7 */ /* 0x00232400080011ff */
[----:B----4-:R-:W-:Y:S05]  /*4fe0*/  @!P0 NANOSLEEP.SYNCS 0x989680 ;  /* 0x009896800000895d */ /* 0x010fea0003900000 */
[----:B------:R-:W4:Y:S02]  /*4ff0*/  @!P0 SYNCS.PHASECHK.TRANS64 P0, [R0+URZ], R3 ;  /* 0x00000003000085a7 */ /* 0x000f2400080010ff */
[----:B--2-4-:R-:W-:Y:S05]  /*5000*/  @P0 EXIT ;  /* 0x000000000000094d */ /* 0x014fea0003800000 */
[----:B------:R-:W-:Y:S05]  /*5010*/  BRA `(.L_x_96) ;  /* 0xfffffffc00ec7947 */ /* 0x000fea000383ffff */
.L_x_84:
[----:B------:R-:W-:-:S06]  /*5020*/  UISETP.GE.AND UP1, UPT, UR10, 0x4, UPT ;  /* 0x000000040a00788c */ /* 0x000fcc000bf26270 */
[----:B------:R-:W-:-:S13]  /*5030*/  PLOP3.LUT P0, PT, PT, PT, UP1, 0x80, 0x8 ;  /* 0x000000000008781c */ /* 0x000fda0003f0f018 */
[----:B------:R-:W-:Y:S05]  /*5040*/  @!P0 EXIT ;  /* 0x000000000000894d */ /* 0x000fea0003800000 */
[----:B------:R-:W-:Y:S01]  /*5050*/  BAR.SYNC.DEFER_BLOCKING 0x6, 0xa0 ;  /* 0x0182800000007b1d */ /* 0x000fe20000010000 */
[----:B------:R-:W-:Y:S01]  /*5060*/  IMAD.SHL.U32 R4, R70, 0x200000, RZ ;  /* 0x0020000046047824 */ /* 0x000fe200078e00ff */
[----:B------:R-:W-:Y:S01]  /*5070*/  CS2R R72, SRZ ;  /* 0x0000000000487805 */ /* 0x000fe2000001ff00 */
[C---:B------:R-:W-:Y:S02]  /*5080*/  IMAD.SHL.U32 R69, R74.reuse, 0x10, RZ ;  /* 0x000000104a457824 */ /* 0x040fe400078e00ff */
[----:B------:R-:W-:Y:S01]  /*5090*/  IMAD.U32 R33, R74, 0x10000, RZ ;  /* 0x000100004a217824 */ /* 0x000fe200078e00ff */
[----:B------:R-:W-:Y:S02]  /*50a0*/  UMOV UR48, 0x400 ;  /* 0x0000040000307882 */ /* 0x000fe40000000000 */
[----:B------:R-:W1:Y:S01]  /*50b0*/  LDC R63, c[0x0][0x370] ;  /* 0x0000dc00ff3f7b82 */ /* 0x000e620000000800 */
[----:B------:R-:W-:Y:S01]  /*50c0*/  ULEA UR48, UR37, UR48, 0x18 ;  /* 0x0000003025307291 */ /* 0x000fe2000f8ec0ff */
[----:B------:R-:W-:Y:S01]  /*50d0*/  LOP3.LUT R4, R4, 0x200000, RZ, 0xc0, !PT ;  /* 0x0020000004047812 */ /* 0x000fe200078ec0ff */
[----:B------:R-:W-:Y:S01]  /*50e0*/  IMAD.SHL.U32 R68, R74, 0x2, RZ ;  /* 0x000000024a447824 */ /* 0x000fe200078e00ff */
[C---:B------:R-:W-:Y:S01]  /*50f0*/  LOP3.LUT R5, R69.reuse, 0x40, RZ, 0xc0, !PT ;  /* 0x0000004045057812 */ /* 0x040fe200078ec0ff */
[----:B------:R-:W-:Y:S01]  /*5100*/  IMAD.SHL.U32 R3, R70, 0x200, RZ ;  /* 0x0000020046037824 */ /* 0x000fe200078e00ff */
[----:B------:R-:W-:Y:S01]  /*5110*/  LOP3.LUT R2, R69, 0x5b0, RZ, 0xc0, !PT ;  /* 0x000005b045027812 */ /* 0x000fe200078ec0ff */
[----:B------:R-:W-:Y:S01]  /*5120*/  IMAD.MOV.U32 R30, RZ, RZ, RZ ;  /* 0x000000ffff1e7224 */ /* 0x000fe200078e00ff */
[----:B------:R-:W2:Y:S01]  /*5130*/  LDC R28, c[0x0][0xb0c] ;  /* 0x0002c300ff1c7b82 */ /* 0x000ea20000000800 */
[----:B------:R-:W-:Y:S01]  /*5140*/  LOP3.LUT R33, R4, 0x400000, R33, 0xf8, !PT ;  /* 0x0040000004217812 */ /* 0x000fe200078ef821 */
[----:B------:R-:W-:Y:S01]  /*5150*/  IMAD.MOV.U32 R78, RZ, RZ, RZ ;  /* 0x000000ffff4e7224 */ /* 0x000fe200078e00ff */
[----:B------:R-:W-:Y:S01]  /*5160*/  LOP3.LUT R68, R5, 0x8, R68, 0xf8, !PT ;  /* 0x0000000805447812 */ /* 0x000fe200078ef844 */
[----:B------:R-:W3:Y:S01]  /*5170*/  LDCU.64 UR54, c[0x0][0x348] ;  /* 0x00006900ff3677ac */ /* 0x000ee20008000a00 */
[----:B------:R-:W-:-:S02]  /*5180*/  LOP3.LUT R3, R2, 0x200, R3, 0xf8, !PT ;  /* 0x0000020002037812 */ /* 0x000fc400078ef803 */
[----:B------:R-:W-:Y:S01]  /*5190*/  LOP3.LUT P0, RZ, R69, 0x40, RZ, 0xc0, !PT ;  /* 0x0000004045ff7812 */ /* 0x000fe2000780c0ff */
[----:B------:R-:W4:Y:S01]  /*51a0*/  LDC R61, c[0x0][0xb20] ;  /* 0x0002c800ff3d7b82 */ /* 0x000f220000000800 */
[----:B------:R-:W3:Y:S01]  /*51b0*/  LDS R0, [UR48+0x120] ;  /* 0x00012030ff007984 */ /* 0x000ee20008000800 */
[----:B------:R-:W-:Y:S01]  /*51c0*/  LOP3.LUT R68, R3, R68, RZ, 0xfc, !PT ;  /* 0x0000004403447212 */ /* 0x000fe200078efcff */
[----:B------:R-:W1:Y:S01]  /*51d0*/  LDCU.64 UR38, c[0x0][0x888] ;  /* 0x00011100ff2677ac */ /* 0x000e620008000a00 */
[----:B------:R-:W-:Y:S01]  /*51e0*/  LOP3.LUT R74, R74, 0x60, RZ, 0xc0, !PT ;  /* 0x000000604a4a7812 */ /* 0x000fe200078ec0ff */
[----:B------:R-:W1:Y:S03]  /*51f0*/  LDCU.64 UR44, c[0x0][0x890] ;  /* 0x00011200ff2c77ac */ /* 0x000e660008000a00 */
[----:B------:R-:W1:Y:S01]  /*5200*/  LDC R27, c[0x0][0xb30] ;  /* 0x0002cc00ff1b7b82 */ /* 0x000e620000000800 */
[----:B------:R-:W-:Y:S01]  /*5210*/  UMOV UR51, 0x1 ;  /* 0x0000000100337882 */ /* 0x000fe20000000000 */
[----:B------:R-:W-:Y:S01]  /*5220*/  UIADD3 UR52, UPT, UPT, UR48, 0x200, URZ ;  /* 0x0000020030347890 */ /* 0x000fe2000fffe0ff */
[----:B------:R-:W-:Y:S01]  /*5230*/  UMOV UR56, URZ ;  /* 0x000000ff00387c82 */ /* 0x000fe20008000000 */
[----:B------:R-:W-:-:S04]  /*5240*/  UMOV UR50, URZ ;  /* 0x000000ff00327c82 */ /* 0x000fc80008000000 */
[----:B------:R-:W1:Y:S01]  /*5250*/  LDC.64 R56, c[0x0][0xb10] ;  /* 0x0002c400ff387b82 */ /* 0x000e620000000a00 */
[----:B------:R-:W-:-:S07]  /*5260*/  UMOV UR49, URZ ;  /* 0x000000ff00317c82 */ /* 0x000fce0008000000 */
[----:B------:R-:W1:Y:S08]  /*5270*/  LDC.64 R24, c[0x0][0xb18] ;  /* 0x0002c600ff187b82 */ /* 0x000e700000000a00 */
[----:B------:R-:W1:Y:S08]  /*5280*/  LDC.64 R22, c[0x0][0xb28] ;  /* 0x0002ca00ff167b82 */ /* 0x000e700000000a00 */
[----:B------:R-:W1:Y:S01]  /*5290*/  LDC.64 R54, c[0x0][0x8b0] ;  /* 0x00022c00ff367b82 */ /* 0x000e620000000a00 */
[----:B---3--:R-:W-:Y:S01]  /*52a0*/  IMAD.IADD R33, R0, 0x1, R33 ;  /* 0x0000000100217824 */ /* 0x008fe200078e0221 */
[----:B------:R-:W-:-:S06]  /*52b0*/  P2R R0, PR, RZ, 0x1 ;  /* 0x00000001ff007803 */ /* 0x000fcc0000000000 */
[----:B------:R-:W3:Y:S08]  /*52c0*/  LDC.64 R52, c[0x0][0x8a8] ;  /* 0x00022a00ff347b82 */ /* 0x000ef00000000a00 */
[----:B--2-4-:R-:W1:Y:S02]  /*52d0*/  LDC R62, c[0x0][0x374] ;  /* 0x0000dd00ff3e7b82 */ /* 0x014e640000000800 */
.L_x_127:
[----:B------:R-:W-:Y:S02]  /*52e0*/  LEA R0, R78, UR48, 0x3 ;  /* 0x000000304e007c11 */ /* 0x000fe4000f8e18ff */
[----:B------:R-:W-:Y:S02]  /*52f0*/  SHF.L.U32 R3, R72, 0x1f, RZ ;  /* 0x0000001f48037819 */ /* 0x000fe400000006ff */
[----:B------:R-:W-:Y:S02]  /*5300*/  LEA R16, R78, UR48, 0x4 ;  /* 0x000000304e107c11 */ /* 0x000fe4000f8e20ff */
[----:B------:R-:W2:Y:S02]  /*5310*/  SYNCS.PHASECHK.TRANS64.TRYWAIT P0, [R0+URZ+0x70], R3 ;  /* 0x00007003000075a7 */ /* 0x000ea400080011ff */
[----:B-12---:R-:W-:Y:S05]  /*5320*/  @!P0 BRA `(.L_x_97) ;  /* 0x0000002800ec8947 */ /* 0x006fea0003800000 */
.L_x_170:
[----:B------:R-:W4:Y:S01]  /*5330*/  LDC.64 R12, c[0x0][0xb10] ;  /* 0x0002c400ff0c7b82 */ /* 0x000f220000000a00 */
[----:B------:R-:W3:Y:S01]  /*5340*/  LDS.128 R16, [R16+0x100] ;  /* 0x0001000010107984 */ /* 0x000ee20000000c00 */
[----:B-1----:R-:W-:Y:S01]  /*5350*/  ISETP.NE.AND P1, PT, R27, 0x1, PT ;  /* 0x000000011b00780c */ /* 0x002fe20003f25270 */
[----:B--2---:R-:W-:Y:S01]  /*5360*/  VIADD R0, R0, 0x80 ;  /* 0x0000008000007836 */ /* 0x004fe20000000000 */
[----:B------:R-:W-:Y:S04]  /*5370*/  ISETP.GE.AND P0, PT, R26, 0x1, PT ;  /* 0x000000011a00780c */ /* 0x000fe80003f06270 */
[----:B------:R-:W1:Y:S01]  /*5380*/  LDC.64 R10, c[0x0][0xb18] ;  /* 0x0002c600ff0a7b82 */ /* 0x000e620000000a00 */
[----:B------:R-:W-:Y:S01]  /*5390*/  PRMT R0, RZ, 0x654, R0 ;  /* 0x00000654ff007816 */ /* 0x000fe20000000000 */
[----:B------:R-:W-:Y:S01]  /*53a0*/  @!PT LDS RZ, [RZ] ;  /* 0x00000000fffff984 */ /* 0x000fe20000000800 */
[----:B------:R-:W-:Y:S01]  /*53b0*/  @!PT LDS RZ, [RZ] ;  /* 0x00000000fffff984 */ /* 0x000fe20000000800 */
[----:B------:R-:W-:Y:S01]  /*53c0*/  @!PT LDS RZ, [RZ] ;  /* 0x00000000fffff984 */ /* 0x000fe20000000800 */
[----:B------:R-:W-:Y:S01]  /*53d0*/  @!PT LDS RZ, [RZ] ;  /* 0x00000000fffff984 */ /* 0x000fe20000000800 */
[----:B------:R2:W-:Y:S06]  /*53e0*/  MEMBAR.ALL.CTA ;  /* 0x0000000000007992 */ /* 0x0005ec0000008000 */
[----:B--2---:R-:W2:Y:S01]  /*53f0*/  FENCE.VIEW.ASYNC.S ;  /* 0x00000000000073c6 */ /* 0x004ea20000000000 */
[----:B------:R-:W1:Y:S08]  /*5400*/  @!P1 LDC R14, c[0x0][0xb20] ;  /* 0x0002c800ff0e9b82 */ /* 0x000e700000000800 */
[----:B------:R-:W1:Y:S01]  /*5410*/  @!P1 LDC R9, c[0x0][0xb0c] ;  /* 0x0002c300ff099b82 */ /* 0x000e620000000800 */
[----:B--2---:R2:W-:Y:S01]  /*5420*/  SYNCS.ARRIVE.TRANS64.RED.A1T0 RZ, [R0+URZ], RZ ;  /* 0x000000ff00ff79a7 */ /* 0x0045e200081004ff */
[----:B---3--:R-:W-:Y:S04]  /*5430*/  LOP3.LUT P4, RZ, R18, 0x1, RZ, 0xc0, !PT ;  /* 0x0000000112ff7812 */ /* 0x008fe8000788c0ff */
[----:B------:R-:W-:Y:S09]  /*5440*/  P2R R75, PR, RZ, 0x10 ;  /* 0x00000010ff4b7803 */ /* 0x000ff20000000000 */
[----:B------:R-:W-:Y:S02]  /*5450*/  @P4 MOV R31, R16 ;  /* 0x00000010001f4202 */ /* 0x000fe40000000f00 */
[----:B------:R-:W-:Y:S01]  /*5460*/  @P4 LOP3.LUT R29, R17, 0xffff, RZ, 0xc0, !PT ;  /* 0x0000ffff111d4812 */ /* 0x000fe200078ec0ff */
[----:B--2-4-:R-:W-:Y:S06]  /*5470*/  @!P0 BRA `(.L_x_98) ;  /* 0x0000000000a48947 */ /* 0x014fec0003800000 */
[----:B------:R-:W-:Y:S01]  /*5480*/  IMAD.HI.U32 R36, R62, R25, RZ ;  /* 0x000000193e247227 */ /* 0x000fe200078e00ff */
[----:B------:R-:W-:Y:S02]  /*5490*/  ISETP.NE.AND P0, PT, R24, 0x1, PT ;  /* 0x000000011800780c */ /* 0x000fe40003f05270 */
[----:B------:R-:W-:Y:S01]  /*54a0*/  ISETP.NE.AND P2, PT, R26, 0x1, PT ;  /* 0x000000011a00780c */ /* 0x000fe20003f45270 */
[-C--:B------:R-:W-:Y:S01]  /*54b0*/  IMAD.HI.U32 R34, R63, R56.reuse, RZ ;  /* 0x000000383f227227 */ /* 0x080fe200078e00ff */
[----:B------:R-:W-:Y:S02]  /*54c0*/  SHF.R.U32.HI R37, RZ, R61, R36 ;  /* 0x0000003dff257219 */ /* 0x000fe40000011624 */
[----:B------:R-:W-:Y:S01]  /*54d0*/  ISETP.NE.AND P3, PT, R28, 0x1, PT ;  /* 0x000000011c00780c */ /* 0x000fe20003f65270 */
[----:B------:R-:W-:Y:S01]  /*54e0*/  IMAD.HI.U32 R40, R29, R25, RZ ;  /* 0x000000191d287227 */ /* 0x000fe200078e00ff */
[----:B------:R-:W-:Y:S02]  /*54f0*/  SHF.R.U32.HI R34, RZ, R57, R34 ;  /* 0x00000039ff227219 */ /* 0x000fe40000011622 */
[----:B------:R-:W-:Y:S01]  /*5500*/  SEL R3, R62, R37, !P0 ;  /* 0x000000253e037207 */ /* 0x000fe20004000000 */
[----:B------:R-:W-:Y:S01]  /*5510*/  IMAD.HI.U32 R38, R31, R56, RZ ;  /* 0x000000381f267227 */ /* 0x000fe200078e00ff */
[----:B------:R-:W-:Y:S03]  /*5520*/  SEL R7, R63, R34, !P3 ;  /* 0x000000223f077207 */ /* 0x000fe60005800000 */
[-C--:B------:R-:W-:Y:S01]  /*5530*/  IMAD.HI.U32 R34, R3, R22.reuse, RZ ;  /* 0x0000001603227227 */ /* 0x080fe200078e00ff */
[----:B------:R-:W-:Y:S03]  /*5540*/  SHF.R.U32.HI R38, RZ, R57, R38 ;  /* 0x00000039ff267219 */ /* 0x000fe60000011626 */
[----:B------:R-:W-:Y:S01]  /*5550*/  IMAD.HI.U32 R36, R7, R22, RZ ;  /* 0x0000001607247227 */ /* 0x000fe200078e00ff */
[----:B------:R-:W-:Y:S02]  /*5560*/  @P2 SHF.R.U32.HI R3, RZ, R23, R34 ;  /* 0x00000017ff032219 */ /* 0x000fe40000011622 */
[----:B------:R-:W-:Y:S02]  /*5570*/  SHF.R.U32.HI R34, RZ, R61, R40 ;  /* 0x0000003dff227219 */ /* 0x000fe40000011628 */
[----:B------:R-:W-:Y:S01]  /*5580*/  @P2 SHF.R.U32.HI R7, RZ, R23, R36 ;  /* 0x00000017ff072219 */ /* 0x000fe20000011624 */
[C---:B------:R-:W-:Y:S01]  /*5590*/  IMAD R2, R26.reuse, R3, RZ ;  /* 0x000000031a027224 */ /* 0x040fe200078e02ff */
[----:B------:R-:W-:Y:S02]  /*55a0*/  SEL R5, R29, R34, !P0 ;  /* 0x000000221d057207 */ /* 0x000fe40004000000 */
[----:B------:R-:W-:Y:S01]  /*55b0*/  SEL R3, R31, R38, !P3 ;  /* 0x000000261f037207 */ /* 0x000fe20005800000 */
[----:B------:R-:W-:Y:S01]  /*55c0*/  IMAD R4, R26, R7, RZ ;  /* 0x000000071a047224 */ /* 0x000fe200078e02ff */
[C---:B------:R-:W-:Y:S01]  /*55d0*/  ISETP.GE.AND P0, PT, R5.reuse, R2, PT ;  /* 0x000000020500720c */ /* 0x040fe20003f06270 */
[----:B------:R-:W-:Y:S03]  /*55e0*/  IMAD.HI.U32 R6, R5, R22, RZ ;  /* 0x0000001605067227 */ /* 0x000fe600078e00ff */
[----:B------:R-:W-:Y:S01]  /*55f0*/  ISETP.GE.OR P0, PT, R3, R4, P0 ;  /* 0x000000040300720c */ /* 0x000fe20000706670 */
[----:B------:R-:W-:Y:S01]  /*5600*/  IMAD.MOV R4, RZ, RZ, -R3 ;  /* 0x000000ffff047224 */ /* 0x000fe200078e0a03 */
[-C--:B------:R-:W-:Y:S03]  /*5610*/  SHF.R.U32.HI R6, RZ, R23.reuse, R6 ;  /* 0x00000017ff067219 */ /* 0x080fe60000011606 */
[----:B------:R-:W-:Y:S01]  /*5620*/  IMAD R31, R28, R4, R31 ;  /* 0x000000041c1f7224 */ /* 0x000fe200078e021f */
[----:B------:R-:W-:Y:S05]  /*5630*/  SEL R15, R5, R6, !P2 ;  /* 0x00000006050f7207 */ /* 0x000fea0005000000 */
[----:B------:R-:W-:Y:S02]  /*5640*/  IMAD.MOV R6, RZ, RZ, -R15 ;  /* 0x000000ffff067224 */ /* 0x000fe400078e0a0f */
[C---:B------:R-:W-:Y:S04]  /*5650*/  @!P0 IMAD.HI.U32 R2, R3.reuse, R22, RZ ;  /* 0x0000001603028227 */ /* 0x040fe800078e00ff */
[----:B------:R-:W-:Y:S01]  /*5660*/  IMAD R6, R26, R6, R5 ;  /* 0x000000061a067224 */ /* 0x000fe200078e0205 */
[----:B------:R-:W-:Y:S04]  /*5670*/  @!P0 SHF.R.U32.HI R2, RZ, R23, R2 ;  /* 0x00000017ff028219 */ /* 0x000fe80000011602 */
[----:B------:R-:W-:Y:S02]  /*5680*/  @!P0 SEL R0, R3, R2, !P2 ;  /* 0x0000000203008207 */ /* 0x000fe40005000000 */
[----:B------:R-:W-:Y:S02]  /*5690*/  IADD3 R2, PT, PT, -R5, RZ, RZ ;  /* 0x000000ff05027210 */ /* 0x000fe40007ffe1ff */
[----:B------:R-:W-:Y:S01]  /*56a0*/  @!P0 IADD3 R8, PT, PT, R15, -R0, RZ ;  /* 0x800000000f088210 */ /* 0x000fe20007ffe0ff */
[----:B------:R-:W-:Y:S02]  /*56b0*/  @!P0 IMAD R0, R7, R6, R0 ;  /* 0x0000000607008224 */ /* 0x000fe400078e0200 */
[----:B------:R-:W-:Y:S02]  /*56c0*/  IMAD R29, R24, R2, R29 ;  /* 0x00000002181d7224 */ /* 0x000fe400078e021d */
[----:B------:R-:W-:Y:S02]  /*56d0*/  @!P0 IMAD R5, R8, R26, R3 ;  /* 0x0000001a08058224 */ /* 0x000fe400078e0203 */
[----:B------:R-:W-:Y:S04]  /*56e0*/  @!P0 IMAD.MOV.U32 R3, RZ, RZ, R0 ;  /* 0x000000ffff038224 */ /* 0x000fe800078e0000 */
[----:B------:R-:W-:Y:S02]  /*56f0*/  IMAD R31, R3, R28, R31 ;  /* 0x0000001c031f7224 */ /* 0x000fe400078e021f */
[----:B------:R-:W-:Y:S07]  /*5700*/  IMAD R29, R5, R24, R29 ;  /* 0x00000018051d7224 */ /* 0x000fee00078e021d */
.L_x_98:
[----:B-1----:R-:W-:Y:S01]  /*5710*/  @!P1 ISETP.NE.AND P0, PT, R10, 0x1, PT ;  /* 0x000000010a00980c */ /* 0x002fe20003f05270 */
[----:B------:R-:W-:Y:S01]  /*5720*/  @!P1 IMAD.HI.U32 R0, R31, R12, RZ ;  /* 0x0000000c1f009227 */ /* 0x000fe200078e00ff */
[----:B------:R-:W-:Y:S01]  /*5730*/  @!P1 ISETP.NE.AND P2, PT, R9, 0x1, PT ;  /* 0x000000010900980c */ /* 0x000fe20003f45270 */
[----:B------:R-:W-:Y:S01]  /*5740*/  ULOP3.LUT UP0, URZ, UR52, 0x90, URZ, 0xc0, !UPT ;  /* 0x0000009034ff7892 */ /* 0x000fe2000f80c0ff */
[----:B------:R-:W-:Y:S01]  /*5750*/  R2UR UR42, R21 ;  /* 0x00000000152a72ca */ /* 0x000fe200000e0000 */
[----:B------:R-:W-:Y:S01]  /*5760*/  @!P1 IMAD.HI.U32 R3, R29, R11, RZ ;  /* 0x0000000b1d039227 */ /* 0x000fe200078e00ff */
[----:B------:R-:W-:Y:S02]  /*5770*/  @!P1 SHF.R.U32.HI R0, RZ, R13, R0 ;  /* 0x0000000dff009219 */ /* 0x000fe40000011600 */
[----:B------:R-:W-:Y:S01]  /*5780*/  R2UR UR41, R20 ;  /* 0x00000000142972ca */ /* 0x000fe200000e0000 */
[----:B------:R-:W-:Y:S01]  /*5790*/  VIADD R78, R78, 0x1 ;  /* 0x000000014e4e7836 */ /* 0x000fe20000000000 */
[----:B------:R-:W-:Y:S02]  /*57a0*/  @!P1 SHF.R.U32.HI R2, RZ, R14, R3 ;  /* 0x0000000eff029219 */ /* 0x000fe40000011603 */
[----:B------:R-:W-:Y:S02]  /*57b0*/  @!P1 SEL R3, R31, R0, !P2 ;  /* 0x000000001f039207 */ /* 0x000fe40005000000 */
[----:B------:R-:W-:Y:S02]  /*57c0*/  @!P1 SEL R2, R29, R2, !P0 ;  /* 0x000000021d029207 */ /* 0x000fe40004000000 */
[----:B------:R-:W-:Y:S01]  /*57d0*/  @P4 SHF.R.U32.HI R71, RZ, 0x10, R17 ;  /* 0x00000010ff474819 */ /* 0x000fe20000011611 */
[----:B------:R-:W-:Y:S02]  /*57e0*/  USHF.L.U32 UR42, UR42, 0x6, URZ ;  /* 0x000000062a2a7899 */ /* 0x000fe400080006ff */
[----:B------:R-:W-:Y:S02]  /*57f0*/  @!P1 IMAD.IADD R0, R2, 0x1, -R3 ;  /* 0x0000000102009824 */ /* 0x000fe400078e0a03 */
[----:B------:R-:W-:Y:S01]  /*5800*/  @!P1 IMAD.IADD R2, R3, 0x1, -R2 ;  /* 0x0000000103029824 */ /* 0x000fe200078e0a02 */
[----:B------:R-:W-:Y:S01]  /*5810*/  USHF.L.U32 UR41, UR41, 0x6, URZ ;  /* 0x0000000629297899 */ /* 0x000fe200080006ff */
[----:B------:R-:W-:Y:S02]  /*5820*/  @!P1 IMAD R31, R0, R9, R31 ;  /* 0x00000009001f9224 */ /* 0x000fe400078e021f */
[----:B------:R-:W-:Y:S01]  /*5830*/  @!P1 IMAD R29, R2, R10, R29 ;  /* 0x0000000a021d9224 */ /* 0x000fe200078e021d */
[----:B------:R-:W-:Y:S08]  /*5840*/  BRA.U !UP0, `(.L_x_99) ;  /* 0x00000001087c7547 */ /* 0x000ff0000b800000 */
[----:B------:R-:W1:Y:S01]  /*5850*/  LDCU.64 UR8, c[0x4][0x80] ;  /* 0x01001000ff0877ac */ /* 0x000e620008000a00 */
[----:B------:R-:W-:Y:S01]  /*5860*/  MOV R2, 0x0 ;  /* 0x0000000000027802 */ /* 0x000fe20000000f00 */
[----:B------:R-:W-:Y:S02]  /*5870*/  HFMA2 R12, -RZ, RZ, 0, 5.9604644775390625e-08 ;  /* 0x00000001ff0c7431 */ /* 0x000fe400000001ff */
[----:B------:R-:W-:Y:S01]  /*5880*/  IMAD.MOV.U32 R8, RZ, RZ, 0x70 ;  /* 0x00000070ff087424 */ /* 0x000fe200078e00ff */
[----:B------:R2:W3:Y:S01]  /*5890*/  LDC.64 R14, c[0x4][R2] ;  /* 0x01000000020e7b82 */ /* 0x0004e20000000a00 */
[----:B------:R-:W4:Y:S01]  /*58a0*/  LDCU.64 UR6, c[0x4][0x88] ;  /* 0x01001100ff0677ac */ /* 0x000f220008000a00 */
[----:B------:R-:W-:Y:S01]  /*58b0*/  IMAD.MOV.U32 R13, RZ, RZ, RZ ;  /* 0x000000ffff0d7224 */ /* 0x000fe200078e00ff */
[----:B------:R-:W2:Y:S01]  /*58c0*/  LDCU.64 UR4, c[0x4][0x8] ;  /* 0x01000100ff0477ac */ /* 0x000ea20008000a00 */
[----:B-1----:R-:W-:Y:S01]  /*58d0*/  MOV R5, UR9 ;  /* 0x0000000900057c02 */ /* 0x002fe20008000f00 */
[----:B------:R-:W-:Y:S01]  /*58e0*/  IMAD.U32 R4, RZ, RZ, UR8 ;  /* 0x00000008ff047e24 */ /* 0x000fe2000f8e00ff */
[----:B----4-:R-:W-:Y:S01]  /*58f0*/  MOV R7, UR7 ;  /* 0x0000000700077c02 */ /* 0x010fe20008000f00 */
[----:B------:R-:W-:Y:S01]  /*5900*/  IMAD.U32 R6, RZ, RZ, UR6 ;  /* 0x00000006ff067e24 */ /* 0x000fe2000f8e00ff */
[----:B--2---:R-:W-:Y:S01]  /*5910*/  MOV R11, UR5 ;  /* 0x00000005000b7c02 */ /* 0x004fe20008000f00 */
[----:B------:R-:W-:Y:S02]  /*5920*/  IMAD.U32 R10, RZ, RZ, UR4 ;  /* 0x00000004ff0a7e24 */ /* 0x000fe4000f8e00ff */
[----:B------:R-:W-:Y:S07]  /*5930*/  LEPC R20, `(.L_x_100) ;  /* 0x000000001014794e */ /* 0x000fee0000000000 */
[----:B---3-5:R-:W-:Y:S05]  /*5940*/  CALL.ABS.NOINC R14 ;  /* 0x000000000e007343 */ /* 0x028fea0003c00000 */
.L_x_100:
[----:B------:R-:W1:Y:S01]  /*5950*/  LDCU.64 UR8, c[0x4][0x80] ;  /* 0x01001000ff0877ac */ /* 0x000e620008000a00 */
[----:B------:R-:W2:Y:S01]  /*5960*/  LDC.64 R2, c[0x4][R2] ;  /* 0x0100000002027b82 */ /* 0x000ea20000000a00 */
[----:B------:R-:W-:Y:S02]  /*5970*/  HFMA2 R12, -RZ, RZ, 0, 5.9604644775390625e-08 ;  /* 0x00000001ff0c7431 */ /* 0x000fe400000001ff */
[----:B------:R-:W-:Y:S02]  /*5980*/  IMAD.MOV.U32 R8, RZ, RZ, 0x70 ;  /* 0x00000070ff087424 */ /* 0x000fe400078e00ff */
[----:B------:R-:W-:Y:S01]  /*5990*/  IMAD.MOV.U32 R13, RZ, RZ, RZ ;  /* 0x000000ffff0d7224 */ /* 0x000fe200078e00ff */
[----:B------:R-:W3:Y:S01]  /*59a0*/  LDCU.64 UR6, c[0x4][0x88] ;  /* 0x01001100ff0677ac */ /* 0x000ee20008000a00 */
[----:B------:R-:W4:Y:S01]  /*59b0*/  LDCU.64 UR4, c[0x4][0x8] ;  /* 0x01000100ff0477ac */ /* 0x000f220008000a00 */
[----:B-1----:R-:W-:Y:S02]  /*59c0*/  MOV R4, UR8 ;  /* 0x0000000800047c02 */ /* 0x002fe40008000f00 */
[----:B------:R-:W-:Y:S02]  /*59d0*/  MOV R5, UR9 ;  /* 0x0000000900057c02 */ /* 0x000fe40008000f00 */
[----:B---3--:R-:W-:Y:S01]  /*59e0*/  MOV R7, UR7 ;  /* 0x0000000700077c02 */ /* 0x008fe20008000f00 */
[----:B------:R-:W-:Y:S01]  /*59f0*/  IMAD.U32 R6, RZ, RZ, UR6 ;  /* 0x00000006ff067e24 */ /* 0x000fe2000f8e00ff */
[----:B----4-:R-:W-:Y:S01]  /*5a00*/  MOV R11, UR5 ;  /* 0x00000005000b7c02 */ /* 0x010fe20008000f00 */
[----:B------:R-:W-:Y:S02]  /*5a10*/  IMAD.U32 R10, RZ, RZ, UR4 ;  /* 0x00000004ff0a7e24 */ /* 0x000fe4000f8e00ff */
[----:B------:R-:W-:Y:S07]  /*5a20*/  LEPC R20, `(.L_x_99) ;  /* 0x000000001014794e */ /* 0x000fee0000000000 */
[----:B--2---:R-:W-:Y:S05]  /*5a30*/  CALL.ABS.NOINC R2 ;  /* 0x0000000002007343 */ /* 0x004fea0003c00000 */
.L_x_99:
[----:B------:R-:W-:Y:S01]  /*5a40*/  ISETP.NE.U32.AND P4, PT, R54, RZ, PT ;  /* 0x000000ff3600720c */ /* 0x000fe20003f85070 */
[----:B------:R-:W-:Y:S01]  /*5a50*/  UISETP.NE.AND UP2, UPT, UR53, URZ, UPT ;  /* 0x000000ff3500728c */ /* 0x000fe2000bf45270 */
[----:B------:R-:W-:Y:S01]  /*5a60*/  ISETP.NE.U32.AND P2, PT, RZ, UR38, PT ;  /* 0x00000026ff007c0c */ /* 0x000fe2000bf45070 */
[----:B------:R-:W-:Y:S01]  /*5a70*/  UISETP.NE.U32.AND UP1, UPT, UR44, URZ, UPT ;  /* 0x000000ff2c00728c */ /* 0x000fe2000bf25070 */
[----:B------:R-:W-:Y:S01]  /*5a80*/  ISETP.NE.AND.EX P4, PT, R55, RZ, PT, P4 ;  /* 0x000000ff3700720c */ /* 0x000fe20003f85340 */
[----:B------:R-:W-:Y:S01]  /*5a90*/  UPLOP3.LUT UP0, UPT, UPT, UPT, UPT, 0x40, 0x4 ;  /* 0x000000000004789c */ /* 0x000fe20003f0e870 */
[----:B------:R-:W-:Y:S01]  /*5aa0*/  ISETP.NE.AND.EX P2, PT, RZ, UR39, PT, P2 ;  /* 0x00000027ff007c0c */ /* 0x000fe2000bf45320 */
[----:B------:R-:W-:Y:S01]  /*5ab0*/  UISETP.NE.AND.EX UP1, UPT, UR45, URZ, UPT, UP1 ;  /* 0x000000ff2d00728c */ /* 0x000fe2000bf25310 */
[----:B------:R-:W-:Y:S04]  /*5ac0*/  PLOP3.LUT P1, PT, PT, PT, UP2, 0x80, 0x8 ;  /* 0x000000000008781c */ /* 0x000fe80003f2f028 */
[----:B------:R-:W-:Y:S06]  /*5ad0*/  @UP2 UPLOP3.LUT UP0, UPT, UPT, UPT, UP1, 0x80, 0x8 ;  /* 0x000000000008289c */ /* 0x000fec0003f0f010 */
[----:B------:R-:W-:Y:S01]  /*5ae0*/  PLOP3.LUT P0, PT, PT, PT, UP0, 0x80, 0x8 ;  /* 0x000000000008781c */ /* 0x000fe20003f0f008 */
[----:B------:R-:W-:Y:S01]  /*5af0*/  @!UPT UIADD3 URZ, UPT, UPT, URZ, URZ, URZ ;  /* 0x000000fffffff290 */ /* 0x000fe2000fffe0ff */
[----:B------:R-:W-:Y:S11]  /*5b00*/  BRA.U !UP1, `(.L_x_101) ;  /* 0x0000000109387547 */ /* 0x000ff6000b800000 */
[----:B------:R-:W-:Y:S01]  /*5b10*/  UISETP.NE.U32.AND UP0, UPT, UR38, URZ, UPT ;  /* 0x000000ff2600728c */ /* 0x000fe2000bf05070 */
[----:B------:R-:W-:Y:S02]  /*5b20*/  HFMA2 R0, -RZ, RZ, 0, 5.9604644775390625e-08 ;  /* 0x00000001ff007431 */ /* 0x000fe400000001ff */
[----:B------:R-:W-:Y:S01]  /*5b30*/  IMAD.MOV.U32 R59, RZ, RZ, 0x1 ;  /* 0x00000001ff3b7424 */ /* 0x000fe200078e00ff */
[----:B------:R-:W-:Y:S06]  /*5b40*/  UISETP.NE.AND.EX UP0, UPT, UR39, URZ, UPT, UP0 ;  /* 0x000000ff2700728c */ /* 0x000fec000bf05300 */
[----:B------:R-:W-:Y:S05]  /*5b50*/  PLOP3.LUT P3, PT, PT, PT, UP0, 0x80, 0x8 ;  /* 0x000000000008781c */ /* 0x000fea0003f6f008 */
[----:B------:R-:W1:Y:S01]  /*5b60*/  @UP0 LDCU.64 UR6, c[0x0][0x888] ;  /* 0x00011100ff0607ac */ /* 0x000e620008000a00 */
[----:B------:R-:W-:Y:S07]  /*5b70*/  @UP0 UIMAD UR4, UR36, UR44, URZ ;  /* 0x0000002c240402a4 */ /* 0x000fee000f8e02ff */
[----:B------:R-:W-:Y:S01]  /*5b80*/  @!P3 PRMT R59, R0, 0x7610, R59 ;  /* 0x00007610003bb816 */ /* 0x000fe2000000003b */
[----:B-1----:R-:W-:Y:S03]  /*5b90*/  @UP0 UIMAD.WIDE UR6, UR4, 0x4, UR6 ;  /* 0x00000004040608a5 */ /* 0x002fe6000f8e0206 */
[----:B------:R-:W1:Y:S03]  /*5ba0*/  @!UP0 LDCU UR4, c[0x0][0x880] ;  /* 0x00011000ff0487ac */ /* 0x000e660008000800 */
[----:B------:R-:W-:Y:S01]  /*5bb0*/  IMAD.U32 R2, RZ, RZ, UR6 ;  /* 0x00000006ff027e24 */ /* 0x000fe2000f8e00ff */
[----:B------:R-:W-:Y:S05]  /*5bc0*/  MOV R3, UR7 ;  /* 0x0000000700037c02 */ /* 0x000fea0008000f00 */
[----:B-----5:R2:W5:Y:S02]  /*5bd0*/  @P3 LDG.E R35, desc[UR46][R2.64] ;  /* 0x0000002e02233981 */ /* 0x020564000c1e1900 */
[----:B-12---:R-:W-:Y:S02]  /*5be0*/  @!P3 IMAD.U32 R35, RZ, RZ, UR4 ;  /* 0x00000004ff23be24 */ /* 0x006fe4000f8e00ff */
.L_x_101:
[----:B------:R-:W-:Y:S05]  /*5bf0*/  @!P4 BRA `(.L_x_102) ;  /* 0x000000000020c947 */ /* 0x000fea0003800000 */
[----:B------:R-:W-:Y:S04]  /*5c00*/  ISETP.NE.U32.AND P3, PT, R52, RZ, PT ;  /* 0x000000ff3400720c */ /* 0x000fe80003f65070 */
[----:B------:R-:W-:Y:S11]  /*5c10*/  ISETP.NE.AND.EX P3, PT, R53, RZ, PT, P3 ;  /* 0x000000ff3500720c */ /* 0x000ff60003f65330 */
[----:B------:R-:W-:Y:S02]  /*5c20*/  @!UPT UIADD3 URZ, UPT, UPT, URZ, URZ, URZ ;  /* 0x000000fffffff290 */ /* 0x000fe4000fffe0ff */
[----:B------:R-:W1:Y:S01]  /*5c30*/  @P3 LDC.64 R2, c[0x0][0x8a8] ;  /* 0x00022a00ff023b82 */ /* 0x000e620000000a00 */
[----:B------:R-:W-:Y:S04]  /*5c40*/  @P3 IMAD R0, R54, UR36, RZ ;  /* 0x0000002436003c24 */ /* 0x000fe8000f8e02ff */
[----:B-1----:R-:W-:Y:S05]  /*5c50*/  @P3 IMAD.WIDE R2, R0, 0x4, R2 ;  /* 0x0000000400023825 */ /* 0x002fea00078e0202 */
[----:B-----5:R1:W5:Y:S02]  /*5c60*/  @P3 LDG.E R32, desc[UR46][R2.64] ;  /* 0x0000002e02203981 */ /* 0x020364000c1e1900 */
[----:B-1----:R-:W2:Y:S02]  /*5c70*/  @!P3 LDC R32, c[0x0][0x8a0] ;  /* 0x00022800ff20bb82 */ /* 0x002ea40000000800 */
.L_x_102:
[----:B-----5:R-:W-:Y:S01]  /*5c80*/  FSETP.NEU.AND P3, PT, R35, RZ, PT ;  /* 0x000000ff2300720b */ /* 0x020fe20003f6d000 */
[----:B------:R-:W-:Y:S01]  /*5c90*/  ULOP3.LUT UR4, UR51, 0x1, URZ, 0x3c, !UPT ;  /* 0x0000000133047892 */ /* 0x000fe2000f8e3cff */
[----:B------:R-:W-:Y:S01]  /*5ca0*/  SEL R5, RZ, 0xffffffff, P2 ;  /* 0xffffffffff057807 */ /* 0x000fe20001000000 */
[----:B------:R-:W-:Y:S01]  /*5cb0*/  IMAD.U32 R38, RZ, RZ, UR56 ;  /* 0x00000038ff267e24 */ /* 0x000fe2000f8e00ff */
[----:B------:R-:W-:Y:S01]  /*5cc0*/  @P1 LOP3.LUT P2, RZ, R59, 0xff, RZ, 0xc0, !PT ;  /* 0x000000ff3bff1812 */ /* 0x000fe2000784c0ff */
[----:B------:R-:W-:Y:S01]  /*5cd0*/  IMAD.SHL.U32 R81, R68, 0x2, RZ ;  /* 0x0000000244517824 */ /* 0x000fe200078e00ff */
[----:B------:R-:W-:Y:S01]  /*5ce0*/  @P1 SEL R2, RZ, 0xffffffff, P3 ;  /* 0xffffffffff021807 */ /* 0x000fe20001800000 */
[----:B------:R-:W-:Y:S01]  /*5cf0*/  IMAD.U32 R83, RZ, RZ, UR4 ;  /* 0x00000004ff537e24 */ /* 0x000fe2000f8e00ff */
[----:B------:R-:W-:Y:S01]  /*5d00*/  LEA R76, R30, UR48, 0x3 ;  /* 0x000000301e4c7c11 */ /* 0x000fe2000f8e18ff */
[----:B------:R-:W-:Y:S01]  /*5d10*/  IMAD.SHL.U32 R38, R38, 0x1000, RZ ;  /* 0x0000100026267824 */ /* 0x000fe200078e00ff */
[----:B------:R-:W-:Y:S01]  /*5d20*/  @P0 SEL R2, R5, R2, !P2 ;  /* 0x0000000205020207 */ /* 0x000fe20005000000 */
[----:B------:R-:W-:Y:S01]  /*5d30*/  BSSY B1, `(.L_x_103) ;  /* 0x0000035000017945 */ /* 0x000fe20003800000 */
[----:B------:R-:W-:Y:S01]  /*5d40*/  SHF.L.U32 R3, R73, 0x1f, RZ ;  /* 0x0000001f49037819 */ /* 0x000fe200000006ff */
[----:B------:R-:W-:Y:S01]  /*5d50*/  IMAD.MOV.U32 R82, RZ, RZ, 0x1 ;  /* 0x00000001ff527424 */ /* 0x000fe200078e00ff */
[----:B------:R-:W-:Y:S01]  /*5d60*/  @P1 LOP3.LUT R2, R2, 0x1, RZ, 0xc0, !PT ;  /* 0x0000000102021812 */ /* 0x000fe200078ec0ff */
[----:B------:R-:W-:Y:S01]  /*5d70*/  IMAD R34, R30, 0x20, R33 ;  /* 0x000000201e227824 */ /* 0x000fe200078e0221 */
[----:B------:R-:W-:Y:S01]  /*5d80*/  PLOP3.LUT P2, PT, PT, PT, UP1, 0x80, 0x8 ;  /* 0x000000000008781c */ /* 0x000fe20003f4f018 */
[----:B------:R-:W-:Y:S01]  /*5d90*/  IMAD.U32 R80, RZ, RZ, UR56 ;  /* 0x00000038ff507e24 */ /* 0x000fe2000f8e00ff */
[----:B------:R-:W-:Y:S01]  /*5da0*/  ISETP.NE.U32.OR P5, PT, R2, 0x1, !P1 ;  /* 0x000000010200780c */ /* 0x000fe20004fa5470 */
[----:B------:R-:W-:Y:S01]  /*5db0*/  IMAD.U32 R2, RZ, RZ, UR56 ;  /* 0x00000038ff027e24 */ /* 0x000fe2000f8e00ff */
[----:B------:R-:W-:Y:S02]  /*5dc0*/  CS2R R50, SRZ ;  /* 0x0000000000327805 */ /* 0x000fe4000001ff00 */
[----:B------:R-:W-:Y:S02]  /*5dd0*/  CS2R R48, SRZ ;  /* 0x0000000000307805 */ /* 0x000fe4000001ff00 */
[----:B------:R-:W-:Y:S02]  /*5de0*/  P2R R79, PR, RZ, 0x20 ;  /* 0x00000020ff4f7803 */ /* 0x000fe40000000000 */
[----:B------:R-:W-:Y:S02]  /*5df0*/  CS2R R42, SRZ ;  /* 0x00000000002a7805 */ /* 0x000fe4000001ff00 */
[----:B------:R-:W-:Y:S02]  /*5e00*/  LEA R0, R2, UR48, 0x3 ;  /* 0x0000003002007c11 */ /* 0x000fe4000f8e18ff */
[----:B------:R-:W-:Y:S02]  /*5e10*/  CS2R R40, SRZ ;  /* 0x0000000000287805 */ /* 0x000fe4000001ff00 */
[----:B------:R-:W-:Y:S02]  /*5e20*/  SEL R2, RZ, 0xffffffff, P3 ;  /* 0xffffffffff027807 */ /* 0x000fe40001800000 */
[----:B------:R-:W-:Y:S02]  /*5e30*/  LOP3.LUT P3, R77, R59, 0xff, RZ, 0xc0, !PT ;  /* 0x000000ff3b4d7812 */ /* 0x000fe4000786c0ff */
[----:B------:R-:W-:Y:S02]  /*5e40*/  IADD3 R39, PT, PT, R38, UR48, R81 ;  /* 0x0000003026277c10 */ /* 0x000fe4000fffe051 */
[----:B------:R-:W-:Y:S02]  /*5e50*/  @P5 SHF.L.U32 R7, R83, 0x1f, RZ ;  /* 0x0000001f53075819 */ /* 0x000fe400000006ff */
[----:B------:R-:W-:Y:S02]  /*5e60*/  @P2 SEL R2, R5, R2, !P3 ;  /* 0x0000000205022207 */ /* 0x000fe40005800000 */
[----:B------:R-:W1:Y:S02]  /*5e70*/  @P5 SYNCS.PHASECHK.TRANS64.TRYWAIT P1, [R0+URZ+0x30], R7 ;  /* 0x00003007000055a7 */ /* 0x000e6400080211ff */
[----:B------:R-:W-:Y:S04]  /*5e80*/  LOP3.LUT R2, R2, 0x1, RZ, 0xc0, !PT ;  /* 0x0000000102027812 */ /* 0x000fe800078ec0ff */
[----:B------:R-:W-:Y:S04]  /*5e90*/  ISETP.NE.U32.AND P4, PT, R2, 0x1, PT ;  /* 0x000000010200780c */ /* 0x000fe80003f85070 */
[----:B------:R-:W-:Y:S01]  /*5ea0*/  P2R R85, PR, RZ, 0x10 ;  /* 0x00000010ff557803 */ /* 0x000fe20000000000 */
[----:B------:R3:W4:Y:S01]  /*5eb0*/  SYNCS.PHASECHK.TRANS64.TRYWAIT P0, [R76+URZ+0x90], R3 ;  /* 0x000090034c0075a7 */ /* 0x00072200080011ff */
[----:B-1----:R-:W-:Y:S01]  /*5ec0*/  @P5 SEL R82, RZ, 0x1, !P1 ;  /* 0x00000001ff525807 */ /* 0x002fe20004800000 */
[----:B---3--:R-:W-:Y:S06]  /*5ed0*/  @!P5 BRA `(.L_x_104) ;  /* 0x000000000068d947 */ /* 0x008fec0003800000 */
[----:B------:R-:W-:Y:S01]  /*5ee0*/  LOP3.LUT P5, RZ, R69, 0x40, RZ, 0xc0, !PT ;  /* 0x0000004045ff7812 */ /* 0x000fe200078ac0ff */
[C---:B------:R-:W-:Y:S01]  /*5ef0*/  VIADD R4, R39.reuse, 0x200 ;  /* 0x0000020027047836 */ /* 0x040fe20000000000 */
[----:B------:R-:W-:Y:S01]  /*5f00*/  ISETP.NE.AND P2, PT, R82, RZ, PT ;  /* 0x000000ff5200720c */ /* 0x000fe20003f45270 */
[----:B------:R-:W-:Y:S01]  /*5f10*/  BSSY B0, `(.L_x_105) ;  /* 0x000000d000007945 */ /* 0x000fe20003800000 */
[----:B------:R-:W-:Y:S01]  /*5f20*/  PLOP3.LUT P1, PT, PT, PT, PT, 0x8, 0x80 ;  /* 0x000000000080781c */ /* 0x000fe20003f2e170 */
[----:B------:R-:W-:Y:S01]  /*5f30*/  @P4 VIADD R2, R39, 0x210 ;  /* 0x0000021027024836 */ /* 0x000fe20000000000 */
[----:B------:R-:W-:Y:S02]  /*5f40*/  @P4 PLOP3.LUT P1, PT, P5, PT, PT, 0x80, 0x8 ;  /* 0x000000000008481c */ /* 0x000fe40002f2f070 */
[----:B------:R-:W-:Y:S02]  /*5f50*/  CS2R R50, SRZ ;  /* 0x0000000000327805 */ /* 0x000fe4000001ff00 */
[----:B------:R-:W-:Y:S02]  /*5f60*/  CS2R R48, SRZ ;  /* 0x0000000000307805 */ /* 0x000fe4000001ff00 */
[----:B------:R-:W-:Y:S02]  /*5f70*/  CS2R R42, SRZ ;  /* 0x00000000002a7805 */ /* 0x000fe4000001ff00 */
[----:B------:R-:W-:Y:S05]  /*5f80*/  CS2R R40, SRZ ;  /* 0x0000000000287805 */ /* 0x000fea000001ff00 */
[----:B------:R-:W-:Y:S01]  /*5f90*/  @P1 VIADD R2, R4, 0xfffffff0 ;  /* 0xfffffff004021836 */ /* 0x000fe20000000000 */
[----:B------:R-:W-:Y:S06]  /*5fa0*/  @P2 BRA `(.L_x_106) ;  /* 0x00000000000c2947 */ /* 0x000fec0003800000 */
[----:B------:R-:W-:Y:S04]  /*5fb0*/  SHF.L.U32 R5, R83, 0x1f, RZ ;  /* 0x0000001f53057819 */ /* 0x000fe800000006ff */
[----:B------:R-:W1:Y:S02]  /*5fc0*/  SYNCS.PHASECHK.TRANS64.TRYWAIT P1, [R0+URZ+0x30], R5 ;  /* 0x00003005000075a7 */ /* 0x000e6400080211ff */
[----:B-1----:R-:W-:Y:S05]  /*5fd0*/  @!P1 BRA `(.L_x_107) ;  /* 0x0000001c00d49947 */ /* 0x002fea0003800000 */
.L_x_106:
[----:B------:R-:W-:Y:S05]  /*5fe0*/  BSYNC B0 ;  /* 0x0000000000007941 */ /* 0x000fea0003800000 */
.L_x_105:
[----:B------:R-:W-:Y:S01]  /*5ff0*/  UIADD3 UR5, UPT, UPT, UR56, 0x1, URZ ;  /* 0x0000000138057890 */ /* 0x000fe2000fffe0ff */
[----:B------:R-:W-:Y:S03]  /*6000*/  ISETP.NE.AND P1, PT, R85, RZ, PT ;  /* 0x000000ff5500720c */ /* 0x000fe60003f25270 */
[----:B------:R-:W-:Y:S04]  /*6010*/  UISETP.NE.AND UP0, UPT, UR5, 0x3, UPT ;  /* 0x000000030500788c */ /* 0x000fe8000bf05270 */
[----:B------:R-:W-:Y:S02]  /*6020*/  USEL UR4, URZ, 0x1, UP0 ;  /* 0x00000001ff047887 */ /* 0x000fe40008000000 */
[----:B------:R-:W-:Y:S04]  /*6030*/  USEL UR5, UR5, URZ, UP0 ;  /* 0x000000ff05057287 */ /* 0x000fe80008000000 */
[----:B------:R3:W1:Y:S01]  /*6040*/  @P1 LDS.128 R48, [R2] ;  /* 0x0000000002301984 */ /* 0x0006620000000c00 */
[----:B------:R-:W-:Y:S01]  /*6050*/  LOP3.LUT R83, R83, UR4, RZ, 0x3c, !PT ;  /* 0x0000000453537c12 */ /* 0x000fe2000f8e3cff */
[----:B------:R-:W-:Y:S02]  /*6060*/  IMAD.U32 R80, RZ, RZ, UR5 ;  /* 0x00000005ff507e24 */ /* 0x000fe4000f8e00ff */
[----:B------:R3:W1:Y:S04]  /*6070*/  @P1 LDS.128 R40, [R39+0x200] ;  /* 0x0002000027281984 */ /* 0x0006680000000c00 */
.L_x_104:
[----:B------:R-:W-:Y:S05]  /*6080*/  BSYNC B1 ;  /* 0x0000000000017941 */ /* 0x000fea0003800000 */
.L_x_103:
[----:B-1----:R-:W-:Y:S04]  /*6090*/  SHF.R.U32.HI R5, RZ, 0x15, R34 ;  /* 0x00000015ff057819 */ /* 0x002fe80000011622 */
[----:B------:R-:W-:Y:S01]  /*60a0*/  LOP3.LUT P1, RZ, R5, 0x3, R70, 0x48, !PT ;  /* 0x0000000305ff7812 */ /* 0x000fe20007824846 */
[----:B------:R-:W-:Y:S01]  /*60b0*/  @!UPT UIADD3 URZ, UPT, UPT, URZ, URZ, URZ ;  /* 0x000000fffffff290 */ /* 0x000fe2000fffe0ff */
[----:B----4-:R-:W-:Y:S11]  /*60c0*/  @P0 BRA `(.L_x_108) ;  /* 0x0000000000080947 */ /* 0x010ff60003800000 */
[----:B------:R-:W1:Y:S02]  /*60d0*/  SYNCS.PHASECHK.TRANS64.TRYWAIT P0, [R76+URZ+0x90], R3 ;  /* 0x000090034c0075a7 */ /* 0x000e6400080011ff */
[----:B-1----:R-:W-:Y:S05]  /*60e0*/  @!P0 BRA `(.L_x_109) ;  /* 0x0000001c00a48947 */ /* 0x002fea0003800000 */
.L_x_108:
[----:B------:R-:W-:Y:S05]  /*60f0*/  @!P1 BRA `(.L_x_110) ;  /* 0x0000000000409947 */ /* 0x000fea0003800000 */
[----:B------:R-:W4:Y:S01]  /*6100*/  LDCU.64 UR8, c[0x4][0x70] ;  /* 0x01000e00ff0877ac */ /* 0x000f220008000a00 */
[----:B-1----:R-:W-:Y:S01]  /*6110*/  MOV R3, 0x0 ;  /* 0x0000000000037802 */ /* 0x002fe20000000f00 */
[----:B------:R-:W-:Y:S02]  /*6120*/  HFMA2 R12, -RZ, RZ, 0, 5.9604644775390625e-08 ;  /* 0x00000001ff0c7431 */ /* 0x000fe400000001ff */
[----:B------:R-:W-:Y:S02]  /*6130*/  IMAD.MOV.U32 R8, RZ, RZ, 0x192 ;  /* 0x00000192ff087424 */ /* 0x000fe400078e00ff */
[----:B------:R-:W-:Y:S01]  /*6140*/  IMAD.MOV.U32 R13, RZ, RZ, RZ ;  /* 0x000000ffff0d7224 */ /* 0x000fe200078e00ff */
[----:B------:R-:W1:Y:S01]  /*6150*/  LDCU.64 UR6, c[0x4][0x78] ;  /* 0x01000f00ff0677ac */ /* 0x000e620008000a00 */
[----:B---3--:R-:W3:Y:S01]  /*6160*/  LDC.64 R2, c[0x4][R3] ;  /* 0x0100000003027b82 */ /* 0x008ee20000000a00 */
[----:B------:R-:W5:Y:S01]  /*6170*/  LDCU.64 UR4, c[0x4][0x10] ;  /* 0x01000200ff0477ac */ /* 0x000f620008000a00 */
[----:B----4-:R-:W-:Y:S01]  /*6180*/  MOV R5, UR9 ;  /* 0x0000000900057c02 */ /* 0x010fe20008000f00 */
[----:B------:R-:W-:Y:S01]  /*6190*/  IMAD.U32 R4, RZ, RZ, UR8 ;  /* 0x00000008ff047e24 */ /* 0x000fe2000f8e00ff */
[----:B-1----:R-:W-:Y:S01]  /*61a0*/  MOV R7, UR7 ;  /* 0x0000000700077c02 */ /* 0x002fe20008000f00 */
[----:B------:R-:W-:Y:S01]  /*61b0*/  IMAD.U32 R6, RZ, RZ, UR6 ;  /* 0x00000006ff067e24 */ /* 0x000fe2000f8e00ff */
[----:B-----5:R-:W-:Y:S01]  /*61c0*/  MOV R11, UR5 ;  /* 0x00000005000b7c02 */ /* 0x020fe20008000f00 */
[----:B------:R-:W-:Y:S02]  /*61d0*/  IMAD.U32 R10, RZ, RZ, UR4 ;  /* 0x00000004ff0a7e24 */ /* 0x000fe4000f8e00ff */
[----:B------:R-:W-:Y:S07]  /*61e0*/  LEPC R20, `(.L_x_110) ;  /* 0x000000001014794e */ /* 0x000fee0000000000 */
[----:B--23--:R-:W-:Y:S05]  /*61f0*/  CALL.ABS.NOINC R2 ;  /* 0x0000000002007343 */ /* 0x00cfea0003c00000 */
.L_x_110:
[----:B------:R-:W-:Y:S01]  /*6200*/  SHF.L.U32 R20, R40, 0x10, RZ ;  /* 0x0000001028147819 */ /* 0x000fe200000006ff */
[----:B------:R-:W-:Y:S05]  /*6210*/  WARPSYNC.ALL ;  /* 0x0000000000007948 */ /* 0x000fea0003800000 */
[----:B------:R-:W-:Y:S01]  /*6220*/  R2UR UR4, R34 ;  /* 0x00000000220472ca */ /* 0x000fe200000e0000 */
[----:B------:R-:W-:Y:S01]  /*6230*/  BSSY.RECONVERGENT B0, `(.L_x_111) ;  /* 0x0000055000007945 */ /* 0x000fe20003800200 */
[----:B------:R-:W-:Y:S02]  /*6240*/  LOP3.LUT R21, R40, 0xffff0000, RZ, 0xc0, !PT ;  /* 0xffff000028157812 */ /* 0x000fe400078ec0ff */
[----:B------:R-:W-:Y:S02]  /*6250*/  LOP3.LUT R36, R41, 0xffff0000, RZ, 0xc0, !PT ;  /* 0xffff000029247812 */ /* 0x000fe400078ec0ff */
[----:B------:R-:W-:Y:S02]  /*6260*/  SHF.L.U32 R37, R43, 0x10, RZ ;  /* 0x000000102b257819 */ /* 0x000fe400000006ff */
[----:B------:R-:W-:Y:S02]  /*6270*/  MOV R84, 0x10 ;  /* 0x0000001000547802 */ /* 0x000fe40000000f00 */
[----:B------:R-:W-:Y:S02]  /*6280*/  LOP3.LUT P6, RZ, R69, 0x40, RZ, 0xc0, !PT ;  /* 0x0000004045ff7812 */ /* 0x000fe400078cc0ff */
[----:B------:R-:W-:Y:S01]  /*6290*/  ISETP.NE.AND P0, PT, R74, RZ, PT ;  /* 0x000000ff4a00720c */ /* 0x000fe20003f05270 */
[----:B------:R-:W2:Y:S01]  /*62a0*/  LDTM.x16 R4, tmem[UR4] ;  /* 0x00000004000479ee */ /* 0x000ea20008240000 */
[----:B------:R-:W-:Y:S04]  /*62b0*/  SEL R84, R84, 0xfffffff0, !P6 ;  /* 0xfffffff054547807 */ /* 0x000fe80007000000 */
[----:B------:R-:W-:Y:S01]  /*62c0*/  IADD3 R86, PT, PT, R39, R84, RZ ;  /* 0x0000005427567210 */ /* 0x000fe20007ffe0ff */
[C---:B--2---:R-:W-:Y:S01]  /*62d0*/  FMUL R0, R32.reuse, R4 ;  /* 0x0000000420007220 */ /* 0x044fe20000400000 */
[C---:B---3--:R-:W-:Y:S01]  /*62e0*/  FMUL R2, R32.reuse, R5 ;  /* 0x0000000520027220 */ /* 0x048fe20000400000 */
[C---:B-1----:R-:W-:Y:S01]  /*62f0*/  FMUL R3, R32.reuse, R6 ;  /* 0x0000000620037220 */ /* 0x042fe20000400000 */
[----:B------:R-:W-:Y:S01]  /*6300*/  FMUL R7, R32, R7 ;  /* 0x0000000720077220 */ /* 0x000fe20000400000 */
[----:B------:R-:W-:Y:S01]  /*6310*/  FFMA R0, R35, R20, R0 ;  /* 0x0000001423007223 */ /* 0x000fe20000000000 */
[----:B------:R-:W-:Y:S01]  /*6320*/  SHF.L.U32 R20, R41, 0x10, RZ ;  /* 0x0000001029147819 */ /* 0x000fe200000006ff */
[C---:B------:R-:W-:Y:S01]  /*6330*/  FFMA R2, R35.reuse, R21, R2 ;  /* 0x0000001523027223 */ /* 0x040fe20000000002 */
[----:B------:R-:W-:Y:S01]  /*6340*/  SHF.L.U32 R21, R42, 0x10, RZ ;  /* 0x000000102a157819 */ /* 0x000fe200000006ff */
[C---:B------:R-:W-:Y:S01]  /*6350*/  FMUL R4, R32.reuse, R8 ;  /* 0x0000000820047220 */ /* 0x040fe20000400000 */
[----:B------:R-:W-:Y:S01]  /*6360*/  FMUL R5, R32, R9 ;  /* 0x0000000920057220 */ /* 0x000fe20000400000 */
[C---:B------:R-:W-:Y:S01]  /*6370*/  FFMA R3, R35.reuse, R20, R3 ;  /* 0x0000001423037223 */ /* 0x040fe20000000003 */
[----:B------:R-:W-:Y:S01]  /*6380*/  LOP3.LUT R20, R42, 0xffff0000, RZ, 0xc0, !PT ;  /* 0xffff00002a147812 */ /* 0x000fe200078ec0ff */
[----:B------:R-:W-:Y:S01]  /*6390*/  FFMA R7, R35, R36, R7 ;  /* 0x0000002423077223 */ /* 0x000fe20000000007 */
[----:B------:R-:W-:Y:S01]  /*63a0*/  LOP3.LUT R36, R43, 0xffff0000, RZ, 0xc0, !PT ;  /* 0xffff00002b247812 */ /* 0x000fe200078ec0ff */
[----:B------:R-:W-:Y:S01]  /*63b0*/  FMUL R6, R32, R10 ;  /* 0x0000000a20067220 */ /* 0x000fe20000400000 */
[----:B------:R-:W-:Y:S01]  /*63c0*/  F2FP.BF16.F32.PACK_AB R44, R2, R0 ;  /* 0x00000000022c723e */ /* 0x000fe200000010ff */
[----:B------:R-:W-:Y:S01]  /*63d0*/  FMUL R11, R32, R11 ;  /* 0x0000000b200b7220 */ /* 0x000fe20000400000 */
[----:B------:R-:W-:Y:S01]  /*63e0*/  F2FP.BF16.F32.PACK_AB R45, R7, R3 ;  /* 0x00000003072d723e */ /* 0x000fe200000010ff */
[C---:B------:R-:W-:Y:S01]  /*63f0*/  FFMA R4, R35.reuse, R21, R4 ;  /* 0x0000001523047223 */ /* 0x040fe20000000004 */
[C---:B------:R-:W-:Y:S01]  /*6400*/  FFMA R5, R35.reuse, R20, R5 ;  /* 0x0000001423057223 */ /* 0x040fe20000000005 */
[C---:B------:R-:W-:Y:S01]  /*6410*/  FFMA R6, R35.reuse, R37, R6 ;  /* 0x0000002523067223 */ /* 0x040fe20000000006 */
[----:B------:R-:W-:Y:S01]  /*6420*/  SHF.L.U32 R20, R48, 0x10, RZ ;  /* 0x0000001030147819 */ /* 0x000fe200000006ff */
[----:B------:R-:W-:Y:S01]  /*6430*/  FFMA R11, R35, R36, R11 ;  /* 0x00000024230b7223 */ /* 0x000fe2000000000b */
[----:B------:R-:W-:Y:S01]  /*6440*/  FMUL R8, R32, R12 ;  /* 0x0000000c20087220 */ /* 0x000fe20000400000 */
[----:B------:R-:W-:Y:S01]  /*6450*/  LOP3.LUT R36, R48, 0xffff0000, RZ, 0xc0, !PT ;  /* 0xffff000030247812 */ /* 0x000fe200078ec0ff */
[C---:B------:R-:W-:Y:S01]  /*6460*/  FMUL R9, R32.reuse, R13 ;  /* 0x0000000d20097220 */ /* 0x040fe20000400000 */
[----:B------:R-:W-:Y:S01]  /*6470*/  SHF.L.U32 R21, R49, 0x10, RZ ;  /* 0x0000001031157819 */ /* 0x000fe200000006ff */
[C---:B------:R-:W-:Y:S01]  /*6480*/  FMUL R10, R32.reuse, R14 ;  /* 0x0000000e200a7220 */ /* 0x040fe20000400000 */
[----:B------:R-:W-:Y:S01]  /*6490*/  FFMA R8, R35, R20, R8 ;  /* 0x0000001423087223 */ /* 0x000fe20000000008 */
[----:B------:R-:W-:Y:S01]  /*64a0*/  LOP3.LUT R20, R49, 0xffff0000, RZ, 0xc0, !PT ;  /* 0xffff000031147812 */ /* 0x000fe200078ec0ff */
[C---:B------:R-:W-:Y:S01]  /*64b0*/  FFMA R9, R35.reuse, R36, R9 ;  /* 0x0000002423097223 */ /* 0x040fe20000000009 */
[----:B------:R-:W-:Y:S01]  /*64c0*/  FMUL R15, R32, R15 ;  /* 0x0000000f200f7220 */ /* 0x000fe20000400000 */
[C---:B------:R-:W-:Y:S01]  /*64d0*/  FFMA R10, R35.reuse, R21, R10 ;  /* 0x00000015230a7223 */ /* 0x040fe2000000000a */
[----:B------:R-:W-:Y:S01]  /*64e0*/  SHF.L.U32 R21, R50, 0x10, RZ ;  /* 0x0000001032157819 */ /* 0x000fe200000006ff */
[----:B------:R-:W-:Y:S01]  /*64f0*/  FMUL R12, R32, R16 ;  /* 0x00000010200c7220 */ /* 0x000fe20000400000 */
[----:B------:R-:W-:Y:S01]  /*6500*/  LOP3.LUT R36, R50, 0xffff0000, RZ, 0xc0, !PT ;  /* 0xffff000032247812 */ /* 0x000fe200078ec0ff */
[----:B------:R-:W-:Y:S01]  /*6510*/  FFMA R15, R35, R20, R15 ;  /* 0x00000014230f7223 */ /* 0x000fe2000000000f */
[C---:B------:R-:W-:Y:S01]  /*6520*/  FMUL R13, R32.reuse, R17 ;  /* 0x00000011200d7220 */ /* 0x040fe20000400000 */
[C---:B------:R-:W-:Y:S01]  /*6530*/  SHF.L.U32 R37, R51.reuse, 0x10, RZ ;  /* 0x0000001033257819 */ /* 0x040fe200000006ff */
[C---:B------:R-:W-:Y:S01]  /*6540*/  FMUL R14, R32.reuse, R18 ;  /* 0x00000012200e7220 */ /* 0x040fe20000400000 */
[----:B------:R-:W-:Y:S01]  /*6550*/  LOP3.LUT R20, R51, 0xffff0000, RZ, 0xc0, !PT ;  /* 0xffff000033147812 */ /* 0x000fe200078ec0ff */
[----:B------:R-:W-:Y:S01]  /*6560*/  FMUL R19, R32, R19 ;  /* 0x0000001320137220 */ /* 0x000fe20000400000 */
[----:B------:R-:W-:Y:S01]  /*6570*/  F2FP.BF16.F32.PACK_AB R46, R5, R4 ;  /* 0x00000004052e723e */ /* 0x000fe200000010ff */
[----:B------:R-:W-:Y:S01]  /*6580*/  FFMA R12, R35, R21, R12 ;  /* 0x00000015230c7223 */ /* 0x000fe2000000000c */
[----:B------:R-:W-:Y:S01]  /*6590*/  F2FP.BF16.F32.PACK_AB R47, R11, R6 ;  /* 0x000000060b2f723e */ /* 0x000fe200000010ff */
[C---:B------:R-:W-:Y:S01]  /*65a0*/  FFMA R13, R35.reuse, R36, R13 ;  /* 0x00000024230d7223 */ /* 0x040fe2000000000d */
[C---:B------:R-:W-:Y:S01]  /*65b0*/  FFMA R14, R35.reuse, R37, R14 ;  /* 0x00000025230e7223 */ /* 0x040fe2000000000e */
[----:B------:R-:W-:Y:S01]  /*65c0*/  FFMA R19, R35, R20, R19 ;  /* 0x0000001423137223 */ /* 0x000fe20000000013 */
[----:B------:R-:W-:Y:S01]  /*65d0*/  F2FP.BF16.F32.PACK_AB R64, R9, R8 ;  /* 0x000000080940723e */ /* 0x000fe200000010ff */
[----:B------:R1:W-:Y:S01]  /*65e0*/  STS.128 [R39+0x200], R44 ;  /* 0x0002002c27007388 */ /* 0x0003e20000000c00 */
[----:B------:R-:W-:Y:S02]  /*65f0*/  F2FP.BF16.F32.PACK_AB R65, R15, R10 ;  /* 0x0000000a0f41723e */ /* 0x000fe400000010ff */
[----:B------:R-:W-:Y:S02]  /*6600*/  F2FP.BF16.F32.PACK_AB R66, R13, R12 ;  /* 0x0000000c0d42723e */ /* 0x000fe400000010ff */
[----:B------:R-:W-:Y:S05]  /*6610*/  F2FP.BF16.F32.PACK_AB R67, R19, R14 ;  /* 0x0000000e1343723e */ /* 0x000fea00000010ff */
[----:B------:R1:W-:Y:S01]  /*6620*/  STS.128 [R86+0x200], R64 ;  /* 0x0002004056007388 */ /* 0x0003e20000000c00 */
[----:B------:R-:W-:Y:S01]  /*6630*/  @!PT LDS RZ, [RZ] ;  /* 0x00000000fffff984 */ /* 0x000fe20000000800 */
[----:B------:R-:W-:Y:S01]  /*6640*/  @!PT LDS RZ, [RZ] ;  /* 0x00000000fffff984 */ /* 0x000fe20000000800 */
[----:B------:R-:W-:Y:S01]  /*6650*/  @!PT LDS RZ, [RZ] ;  /* 0x00000000fffff984 */ /* 0x000fe20000000800 */
[----:B------:R-:W-:Y:S01]  /*6660*/  @!PT LDS RZ, [RZ] ;  /* 0x00000000fffff984 */ /* 0x000fe20000000800 */
[----:B------:R2:W-:Y:S07]  /*6670*/  MEMBAR.ALL.CTA ;  /* 0x0000000000007992 */ /* 0x0005ee0000008000 */
[----:B--2---:R-:W2:Y:S02]  /*6680*/  FENCE.VIEW.ASYNC.S ;  /* 0x00000000000073c6 */ /* 0x004ea40000000000 */
[----:B--2---:R-:W-:Y:S06]  /*6690*/  BAR.SYNC.DEFER_BLOCKING 0x1, 0x80 ;  /* 0x0042000000007b1d */ /* 0x004fec0000010000 */
[----:B------:R-:W-:Y:S05]  /*66a0*/  @P0 BRA `(.L_x_112) ;  /* 0x0000000000340947 */ /* 0x000fea0003800000 */
[----:B------:R-:W-:Y:S01]  /*66b0*/  R2UR UR10, R38 ;  /* 0x00000000260a72ca */ /* 0x000fe200000e0000 */
[----:B------:R-:W-:Y:S01]  /*66c0*/  UIADD3 UR8, UP0, UPT, UR54, 0x680, URZ ;  /* 0x0000068036087890 */ /* 0x000fe2000ff1e0ff */
[----:B------:R-:W-:Y:S01]  /*66d0*/  UMOV UR43, UR36 ;  /* 0x00000024002b7c82 */ /* 0x000fe20008000000 */
[----:B------:R-:W-:Y:S02]  /*66e0*/  UIADD3 UR5, UPT, UPT, UR41, 0x20, URZ ;  /* 0x0000002029057890 */ /* 0x000fe4000fffe0ff */
[----:B------:R-:W-:Y:S01]  /*66f0*/  UIADD3.X UR9, UPT, UPT, URZ, UR55, URZ, UP0, !UPT ;  /* 0x00000037ff097290 */ /* 0x000fe200087fe4ff */
[----:B------:R-:W-:Y:S01]  /*6700*/  UMOV UR6, UR42 ;  /* 0x0000002a00067c82 */ /* 0x000fe20008000000 */
[----:B------:R-:W-:Y:S06]  /*6710*/  UMOV UR7, UR36 ;  /* 0x0000002400077c82 */ /* 0x000fec0008000000 */
[----:B------:R-:W-:Y:S04]  /*6720*/  UIADD3 UR10, UPT, UPT, UR48, UR10, URZ ;  /* 0x0000000a300a7290 */ /* 0x000fe8000fffe0ff */
[----:B------:R-:W-:Y:S02]  /*6730*/  UIADD3 UR40, UPT, UPT, UR10, 0x200, URZ ;  /* 0x000002000a287890 */ /* 0x000fe4000fffe0ff */
[----:B------:R-:W-:Y:S07]  /*6740*/  UIADD3 UR4, UPT, UPT, UR10, 0xa00, URZ ;  /* 0x00000a000a047890 */ /* 0x000fee000fffe0ff */
[----:B------:R2:W-:Y:S02]  /*6750*/  UTMASTG.3D [UR40], [UR8] ;  /* 0x00000028080073b5 */ /* 0x0005e40008010000 */
[----:B------:R2:W-:Y:S02]  /*6760*/  UTMASTG.3D [UR4], [UR8] ;  /* 0x00000004080073b5 */ /* 0x0005e40008010000 */
[----:B--2---:R0:W-:Y:S02]  /*6770*/  UTMACMDFLUSH ;  /* 0x00000000000079b7 */ /* 0x0041e40000000000 */
.L_x_112:
[----:B------:R-:W-:Y:S05]  /*6780*/  BSYNC.RECONVERGENT B0 ;  /* 0x0000000000007941 */ /* 0x000fea0003800200 */
.L_x_111:
[----:B------:R-:W-:Y:S01]  /*6790*/  UIADD3 UR40, UPT, UPT, UR56, 0x1, URZ ;  /* 0x0000000138287890 */ /* 0x000fe2000fffe0ff */
[----:B------:R-:W-:Y:S03]  /*67a0*/  BSSY.RECONVERGENT B0, `(.L_x_113) ;  /* 0x0000005000007945 */ /* 0x000fe60003800200 */
[----:B------:R-:W-:Y:S04]  /*67b0*/  UISETP.NE.AND UP0, UPT, UR40, 0x3, UPT ;  /* 0x000000032800788c */ /* 0x000fe8000bf05270 */
[----:B------:R-:W-:Y:S01]  /*67c0*/  USEL UR43, UR40, URZ, UP0 ;  /* 0x000000ff282b7287 */ /* 0x000fe20008000000 */
[----:B------:R-:W-:Y:S11]  /*67d0*/  @P0 BRA `(.L_x_114) ;  /* 0x0000000000040947 */ /* 0x000ff60003800000 */
[----:B------:R-:W-:Y:S04]  /*67e0*/  DEPBAR.LE SB0, 0x1 ;  /* 0x000080400000791a */ /* 0x000fe80000000000 */
.L_x_114:
[----:B------:R-:W-:Y:S05]  /*67f0*/  BSYNC.RECONVERGENT B0 ;  /* 0x0000000000007941 */ /* 0x000fea0003800200 */
.L_x_113:
[----:B------:R-:W-:Y:S01]  /*6800*/  BAR.SYNC.DEFER_BLOCKING 0x1, 0x80 ;  /* 0x0042000000007b1d */ /* 0x000fe20000010000 */
[----:B------:R-:W-:Y:S01]  /*6810*/  ISETP.NE.AND P1, PT, R79, RZ, PT ;  /* 0x000000ff4f00720c */ /* 0x000fe20003f25270 */
[----:B------:R-:W-:Y:S01]  /*6820*/  UISETP.NE.AND UP0, UPT, UR50, URZ, UPT ;  /* 0x000000ff3200728c */ /* 0x000fe2000bf05270 */
[----:B------:R-:W-:Y:S11]  /*6830*/  LEA R2, R80, UR48, 0x3 ;  /* 0x0000003050027c11 */ /* 0x000ff6000f8e18ff */
[----:B------:R-:W-:Y:S01]  /*6840*/  @P1 SHF.L.U32 R3, R83, 0x1f, RZ ;  /* 0x0000001f53031819 */ /* 0x000fe200000006ff */
[----:B------:R-:W-:Y:S06]  /*6850*/  BRA.U !UP0, `(.L_x_115) ;  /* 0x0000000108247547 */ /* 0x000fec000b800000 */
[----:B------:R-:W-:Y:S01]  /*6860*/  IMAD.U32 R5, RZ, RZ, UR49 ;  /* 0x00000031ff057e24 */ /* 0x000fe2000f8e00ff */
[----:B------:R-:W-:Y:S01]  /*6870*/  MOV R0, UR37 ;  /* 0x0000002500007c02 */ /* 0x000fe20008000f00 */
[----:B------:R-:W-:Y:S03]  /*6880*/  UIADD3 UR49, UPT, UPT, UR49, 0x1, URZ ;  /* 0x0000000131317890 */ /* 0x000fe6000fffe0ff */
[----:B------:R-:W-:Y:S01]  /*6890*/  @P1 LEA R5, R5, UR48, 0x3 ;  /* 0x0000003005051c11 */ /* 0x000fe2000f8e18ff */
[----:B------:R-:W-:Y:S04]  /*68a0*/  UISETP.NE.AND UP0, UPT, UR49, 0x3, UPT ;  /* 0x000000033100788c */ /* 0x000fe8000bf05270 */
[----:B------:R-:W-:Y:S01]  /*68b0*/  @P1 VIADD R5, R5, 0x48 ;  /* 0x0000004805051836 */ /* 0x000fe20000000000 */
[----:B------:R-:W-:Y:S04]  /*68c0*/  USEL UR49, UR49, URZ, UP0 ;  /* 0x000000ff31317287 */ /* 0x000fe80008000000 */
[----:B------:R-:W-:Y:S04]  /*68d0*/  @P1 PRMT R0, R0, 0x654, R5 ;  /* 0x0000065400001816 */ /* 0x000fe80000000005 */
[----:B------:R2:W-:Y:S04]  /*68e0*/  @P1 SYNCS.ARRIVE.TRANS64.RED.A1T0 RZ, [R0+URZ], RZ ;  /* 0x000000ff00ff19a7 */ /* 0x0005e800081004ff */
.L_x_115:
[----:B------:R-:W3:Y:S01]  /*68f0*/  @P1 SYNCS.PHASECHK.TRANS64.TRYWAIT P0, [R2+URZ+0x30], R3 ;  /* 0x00003003020015a7 */ /* 0x000ee200080011ff */
[----:B------:R-:W-:Y:S01]  /*6900*/  BSSY B1, `(.L_x_116) ;  /* 0x0000012000017945 */ /* 0x000fe20003800000 */
[----:B---3--:R-:W-:Y:S03]  /*6910*/  @P1 SEL R82, RZ, 0x1, !P0 ;  /* 0x00000001ff521807 */ /* 0x008fe60004000000 */
[----:B------:R-:W-:Y:S05]  /*6920*/  @!P1 BRA `(.L_x_117) ;  /* 0x00000000003c9947 */ /* 0x000fea0003800000 */
[----:B------:R-:W-:Y:S01]  /*6930*/  ISETP.NE.AND P1, PT, R85, RZ, PT ;  /* 0x000000ff5500720c */ /* 0x000fe20003f25270 */
[----:B------:R-:W-:Y:S01]  /*6940*/  BSSY B0, `(.L_x_118) ;  /* 0x0000009000007945 */ /* 0x000fe20003800000 */
[----:B------:R-:W-:Y:S11]  /*6950*/  ISETP.NE.AND P0, PT, R82, RZ, PT ;  /* 0x000000ff5200720c */ /* 0x000ff60003f05270 */
[----:B------:R-:W-:Y:S05]  /*6960*/  @P1 IMAD R80, R80, 0x1000, R81 ;  /* 0x0000100050501824 */ /* 0x000fea00078e0251 */
[----:B------:R-:W-:Y:S05]  /*6970*/  @P1 IADD3 R3, PT, PT, R80, UR48, RZ ;  /* 0x0000003050031c10 */ /* 0x000fea000fffe0ff */
[----:B--2---:R-:W-:Y:S01]  /*6980*/  @P1 IMAD.IADD R0, R84, 0x1, R3 ;  /* 0x0000000154001824 */ /* 0x004fe200078e0203 */
[----:B------:R-:W-:Y:S06]  /*6990*/  @P0 BRA `(.L_x_119) ;  /* 0x00000000000c0947 */ /* 0x000fec0003800000 */
[----:B------:R-:W-:Y:S04]  /*69a0*/  SHF.L.U32 R83, R83, 0x1f, RZ ;  /* 0x0000001f53537819 */ /* 0x000fe800000006ff */
[----:B------:R-:W2:Y:S02]  /*69b0*/  SYNCS.PHASECHK.TRANS64.TRYWAIT P0, [R2+URZ+0x30], R83 ;  /* 0x00003053020075a7 */ /* 0x000ea400080011ff */
[----:B--2---:R-:W-:Y:S05]  /*69c0*/  @!P0 BRA `(.L_x_120) ;  /* 0x0000001400808947 */ /* 0x004fea0003800000 */
.L_x_119:
[----:B------:R-:W-:Y:S05]  /*69d0*/  BSYNC B0 ;  /* 0x0000000000007941 */ /* 0x000fea0003800000 */
.L_x_118:
[----:B------:R-:W-:Y:S11]  /*69e0*/  ISETP.NE.AND P0, PT, R85, RZ, PT ;  /* 0x000000ff5500720c */ /* 0x000ff60003f05270 */
[----:B------:R-:W-:Y:S02]  /*69f0*/  @!UPT UIADD3 URZ, UPT, UPT, URZ, URZ, URZ ;  /* 0x000000fffffff290 */ /* 0x000fe4000fffe0ff */
[----:B------:R3:W4:Y:S04]  /*6a00*/  @P0 LDS.128 R40, [R80+UR48+0x200] ;  /* 0x0002003050280984 */ /* 0x0007280008000c00 */
[----:B------:R3:W1:Y:S02]  /*6a10*/  @P0 LDS.128 R48, [R0+0x200] ;  /* 0x0002000000300984 */ /* 0x0006640000000c00 */
.L_x_117:
[----:B------:R-:W-:Y:S05]  /*6a20*/  BSYNC B1 ;  /* 0x0000000000017941 */ /* 0x000fea0003800000 */
.L_x_116:
[----:B------:R-:W-:Y:S05]  /*6a30*/  VIADD R3, R34, 0x10 ;  /* 0x0000001022037836 */ /* 0x000fea0000000000 */
[----:B------:R-:W-:Y:S04]  /*6a40*/  SHF.R.U32.HI R3, RZ, 0x15, R3 ;  /* 0x00000015ff037819 */ /* 0x000fe80000011603 */
[----:B------:R-:W-:Y:S11]  /*6a50*/  LOP3.LUT P0, RZ, R3, 0x3, R70, 0x48, !PT ;  /* 0x0000000303ff7812 */ /* 0x000ff60007804846 */
[----:B------:R-:W-:Y:S02]  /*6a60*/  @!UPT UIADD3 URZ, UPT, UPT, URZ, URZ, URZ ;  /* 0x000000fffffff290 */ /* 0x000fe4000fffe0ff */
[----:B------:R-:W-:Y:S05]  /*6a70*/  @!P0 BRA `(.L_x_121) ;  /* 0x0000000000408947 */ /* 0x000fea0003800000 */
[----:B------:R-:W5:Y:S01]  /*6a80*/  LDCU.64 UR8, c[0x4][0x70] ;  /* 0x01000e00ff0877ac */ /* 0x000f620008000a00 */
[----:B------:R-:W-:Y:S01]  /*6a90*/  MOV R3, 0x0 ;  /* 0x0000000000037802 */ /* 0x000fe20000000f00 */
[----:B------:R-:W-:Y:S02]  /*6aa0*/  HFMA2 R12, -RZ, RZ, 0, 5.9604644775390625e-08 ;  /* 0x00000001ff0c7431 */ /* 0x000fe400000001ff */
[----:B------:R-:W-:Y:S02]  /*6ab0*/  IMAD.MOV.U32 R8, RZ, RZ, 0x192 ;  /* 0x00000192ff087424 */ /* 0x000fe400078e00ff */
[----:B------:R-:W-:Y:S01]  /*6ac0*/  IMAD.MOV.U32 R13, RZ, RZ, RZ ;  /* 0x000000ffff0d7224 */ /* 0x000fe200078e00ff */
[----:B------:R-:W3:Y:S01]  /*6ad0*/  LDCU.64 UR6, c[0x4][0x78] ;  /* 0x01000f00ff0677ac */ /* 0x000ee20008000a00 */
[----:B--2---:R-:W2:Y:S01]  /*6ae0*/  LDC.64 R2, c[0x4][R3] ;  /* 0x0100000003027b82 */ /* 0x004ea20000000a00 */
[----:B------:R-:W4:Y:S01]  /*6af0*/  LDCU.64 UR4, c[0x4][0x10] ;  /* 0x01000200ff0477ac */ /* 0x000f220008000a00 */
[----:B-----5:R-:W-:Y:S01]  /*6b00*/  MOV R5, UR9 ;  /* 0x0000000900057c02 */ /* 0x020fe20008000f00 */
[----:B------:R-:W-:Y:S01]  /*6b10*/  IMAD.U32 R4, RZ, RZ, UR8 ;  /* 0x00000008ff047e24 */ /* 0x000fe2000f8e00ff */
[----:B---3--:R-:W-:Y:S01]  /*6b20*/  MOV R7, UR7 ;  /* 0x0000000700077c02 */ /* 0x008fe20008000f00 */
[----:B------:R-:W-:Y:S01]  /*6b30*/  IMAD.U32 R6, RZ, RZ, UR6 ;  /* 0x00000006ff067e24 */ /* 0x000fe2000f8e00ff */
[----:B----4-:R-:W-:Y:S01]  /*6b40*/  MOV R11, UR5 ;  /* 0x00000005000b7c02 */ /* 0x010fe20008000f00 */
[----:B------:R-:W-:Y:S02]  /*6b50*/  IMAD.U32 R10, RZ, RZ, UR4 ;  /* 0x00000004ff0a7e24 */ /* 0x000fe4000f8e00ff */
[----:B------:R-:W-:Y:S07]  /*6b60*/  LEPC R20, `(.L_x_121) ;  /* 0x000000001014794e */ /* 0x000fee0000000000 */
[----:B-12---:R-:W-:Y:S05]  /*6b70*/  CALL.ABS.NOINC R2 ;  /* 0x0000000002007343 */ /* 0x006fea0003c00000 */
.L_x_121:
[----:B------:R-:W-:Y:S01]  /*6b80*/  ISETP.NE.AND P0, PT, R74, RZ, PT ;  /* 0x000000ff4a00720c */ /* 0x000fe20003f05270 */
[----:B------:R-:W-:Y:S05]  /*6b90*/  WARPSYNC.ALL ;  /* 0x0000000000007948 */ /* 0x000fea0003800000 */
[----:B------:R-:W-:Y:S01]  /*6ba0*/  R2UR UR4, R34 ;  /* 0x00000000220472ca */ /* 0x000fe200000e0000 */
[----:B------:R-:W-:Y:S01]  /*6bb0*/  BSSY.RECONVERGENT B0, `(.L_x_122) ;  /* 0x000005a000007945 */ /* 0x000fe20003800200 */
[C---:B----4-:R-:W-:Y:S02]  /*6bc0*/  SHF.L.U32 R20, R40.reuse, 0x10, RZ ;  /* 0x0000001028147819 */ /* 0x050fe400000006ff */
[----:B------:R-:W-:Y:S02]  /*6bd0*/  LOP3.LUT R36, R40, 0xffff0000, RZ, 0xc0, !PT ;  /* 0xffff000028247812 */ /* 0x000fe400078ec0ff */
[C---:B------:R-:W-:Y:S02]  /*6be0*/  SHF.L.U32 R21, R41.reuse, 0x10, RZ ;  /* 0x0000001029157819 */ /* 0x040fe400000006ff */
[----:B------:R-:W-:Y:S02]  /*6bf0*/  LOP3.LUT R37, R41, 0xffff0000, RZ, 0xc0, !PT ;  /* 0xffff000029257812 */ /* 0x000fe400078ec0ff */
[C---:B-1----:R-:W-:Y:S02]  /*6c00*/  SHF.L.U32 R39, R42.reuse, 0x10, RZ ;  /* 0x000000102a277819 */ /* 0x042fe400000006ff */
[----:B------:R-:W-:Y:S01]  /*6c10*/  LOP3.LUT R38, R42, 0xffff0000, RZ, 0xc0, !PT ;  /* 0xffff00002a267812 */ /* 0x000fe200078ec0ff */
[----:B------:R-:W1:Y:S01]  /*6c20*/  LDTM.x16 R4, tmem[UR4+0x10] ;  /* 0x00001004000479ee */ /* 0x000e620008240000 */
[C---:B------:R-:W-:Y:S01]  /*6c30*/  SHF.L.U32 R40, R43.reuse, 0x10, RZ ;  /* 0x000000102b287819 */ /* 0x040fe200000006ff */
[----:B------:R-:W-:Y:S01]  /*6c40*/  NOP ;  /* 0x0000000000007918 */ /* 0x000fe20000000000 */
[----:B------:R-:W-:Y:S02]  /*6c50*/  LOP3.LUT R42, R43, 0xffff0000, RZ, 0xc0, !PT ;  /* 0xffff00002b2a7812 */ /* 0x000fe400078ec0ff */
[C---:B------:R-:W-:Y:S02]  /*6c60*/  SHF.L.U32 R41, R48.reuse, 0x10, RZ ;  /* 0x0000001030297819 */ /* 0x040fe400000006ff */
[----:B------:R-:W-:Y:S02]  /*6c70*/  LOP3.LUT R44, R48, 0xffff0000, RZ, 0xc0, !PT ;  /* 0xffff0000302c7812 */ /* 0x000fe400078ec0ff */
[----:B------:R-:W-:Y:S02]  /*6c80*/  MOV R81, UR43 ;  /* 0x0000002b00517c02 */ /* 0x000fe40008000f00 */
[C---:B------:R-:W-:Y:S02]  /*6c90*/  SHF.L.U32 R43, R49.reuse, 0x10, RZ ;  /* 0x00000010312b7819 */ /* 0x040fe400000006ff */
[----:B------:R-:W-:Y:S02]  /*6ca0*/  LOP3.LUT R46, R49, 0xffff0000, RZ, 0xc0, !PT ;  /* 0xffff0000312e7812 */ /* 0x000fe400078ec0ff */
[----:B------:R-:W-:Y:S02]  /*6cb0*/  SHF.L.U32 R45, R50, 0x10, RZ ;  /* 0x00000010322d7819 */ /* 0x000fe400000006ff */
[----:B------:R-:W-:Y:S02]  /*6cc0*/  LEA R82, R81, R68, 0xb ;  /* 0x0000004451527211 */ /* 0x000fe400078e58ff */
[----:B------:R-:W-:Y:S02]  /*6cd0*/  IADD3 R76, PT, PT, R76, 0xb0, RZ ;  /* 0x000000b04c4c7810 */ /* 0x000fe40007ffe0ff */
[----:B------:R-:W-:Y:S02]  /*6ce0*/  LEA R85, R82, UR48, 0x1 ;  /* 0x0000003052557c11 */ /* 0x000fe4000f8e08ff */
[----:B------:R-:W-:Y:S01]  /*6cf0*/  LOP3.LUT R76, R76, 0xfefffff8, RZ, 0xc0, !PT ;  /* 0xfefffff84c4c7812 */ /* 0x000fe200078ec0ff */
[----:B-1----:R-:W-:Y:S01]  /*6d00*/  FMUL R4, R32, R4 ;  /* 0x0000000420047220 */ /* 0x002fe20000400000 */
[----:B------:R-:W-:Y:S01]  /*6d10*/  IADD3 R84, PT, PT, R84, R85, RZ ;  /* 0x0000005554547210 */ /* 0x000fe20007ffe0ff */
[C---:B------:R-:W-:Y:S01]  /*6d20*/  FMUL R5, R32.reuse, R5 ;  /* 0x0000000520057220 */ /* 0x040fe20000400000 */
[----:B------:R1:W-:Y:S01]  /*6d30*/  SYNCS.ARRIVE.TRANS64.RED.A1T0 RZ, [R76+URZ], RZ ;  /* 0x000000ff4cff79a7 */ /* 0x0003e200081004ff */
[C---:B------:R-:W-:Y:S01]  /*6d40*/  FFMA R4, R35.reuse, R20, R4 ;  /* 0x0000001423047223 */ /* 0x040fe20000000004 */
[C---:B------:R-:W-:Y:S01]  /*6d50*/  FMUL R6, R32.reuse, R6 ;  /* 0x0000000620067220 */ /* 0x040fe20000400000 */
[C---:B------:R-:W-:Y:S01]  /*6d60*/  FFMA R5, R35.reuse, R36, R5 ;  /* 0x0000002423057223 */ /* 0x040fe20000000005 */
[C---:B--23--:R-:W-:Y:S01]  /*6d70*/  FMUL R0, R32.reuse, R7 ;  /* 0x0000000720007220 */ /* 0x04cfe20000400000 */
[C---:B------:R-:W-:Y:S01]  /*6d80*/  FMUL R2, R32.reuse, R8 ;  /* 0x0000000820027220 */ /* 0x040fe20000400000 */
[C---:B------:R-:W-:Y:S01]  /*6d90*/  FMUL R3, R32.reuse, R9 ;  /* 0x0000000920037220 */ /* 0x040fe20000400000 */
[C---:B------:R-:W-:Y:S01]  /*6da0*/  FFMA R6, R35.reuse, R21, R6 ;  /* 0x0000001523067223 */ /* 0x040fe20000000006 */
        /* <DEDUP_REMOVED lines=10> */
[----:B------:R-:W-:Y:S01]  /*6e50*/  FMUL R15, R32, R15 ;  /* 0x0000000f200f7220 */ /* 0x000fe20000400000 */
[C---:B------:R-:W-:Y:S01]  /*6e60*/  FFMA R8, R35.reuse, R41, R8 ;  /* 0x0000002923087223 */ /* 0x040fe20000000008 */
[----:B------:R-:W-:Y:S01]  /*6e70*/  LOP3.LUT R48, R50, 0xffff0000, RZ, 0xc0, !PT ;  /* 0xffff000032307812 */ /* 0x000fe200078ec0ff */
[C---:B------:R-:W-:Y:S01]  /*6e80*/  FMUL R12, R32.reuse, R16 ;  /* 0x00000010200c7220 */ /* 0x040fe20000400000 */
[----:B------:R-:W-:Y:S01]  /*6e90*/  FFMA R9, R35, R44, R9 ;  /* 0x0000002c23097223 */ /* 0x000fe20000000009 */
[----:B------:R-:W-:Y:S01]  /*6ea0*/  SHF.L.U32 R47, R51, 0x10, RZ ;  /* 0x00000010332f7819 */ /* 0x000fe200000006ff */
[C---:B------:R-:W-:Y:S01]  /*6eb0*/  FMUL R13, R32.reuse, R17 ;  /* 0x00000011200d7220 */ /* 0x040fe20000400000 */
[----:B------:R-:W-:Y:S01]  /*6ec0*/  FFMA R10, R35, R43, R10 ;  /* 0x0000002b230a7223 */ /* 0x000fe2000000000a */
[----:B------:R-:W-:Y:S01]  /*6ed0*/  LOP3.LUT R50, R51, 0xffff0000, RZ, 0xc0, !PT ;  /* 0xffff000033327812 */ /* 0x000fe200078ec0ff */
[C---:B------:R-:W-:Y:S01]  /*6ee0*/  FMUL R14, R32.reuse, R18 ;  /* 0x00000012200e7220 */ /* 0x040fe20000400000 */
[----:B------:R-:W-:Y:S01]  /*6ef0*/  FFMA R15, R35, R46, R15 ;  /* 0x0000002e230f7223 */ /* 0x000fe2000000000f */
[----:B------:R-:W-:Y:S01]  /*6f00*/  FMUL R19, R32, R19 ;  /* 0x0000001320137220 */ /* 0x000fe20000400000 */
[----:B------:R-:W-:Y:S01]  /*6f10*/  F2FP.BF16.F32.PACK_AB R64, R5, R4 ;  /* 0x000000040540723e */ /* 0x000fe200000010ff */
[C---:B------:R-:W-:Y:S01]  /*6f20*/  FFMA R12, R35.reuse, R45, R12 ;  /* 0x0000002d230c7223 */ /* 0x040fe2000000000c */
[----:B------:R-:W-:Y:S01]  /*6f30*/  F2FP.BF16.F32.PACK_AB R65, R0, R6 ;  /* 0x000000060041723e */ /* 0x000fe200000010ff */
[----:B------:R-:W-:Y:S01]  /*6f40*/  FFMA R13, R35, R48, R13 ;  /* 0x00000030230d7223 */ /* 0x000fe2000000000d */
[----:B------:R-:W-:Y:S01]  /*6f50*/  F2FP.BF16.F32.PACK_AB R66, R3, R2 ;  /* 0x000000020342723e */ /* 0x000fe200000010ff */
[----:B------:R-:W-:Y:S01]  /*6f60*/  FFMA R14, R35, R47, R14 ;  /* 0x0000002f230e7223 */ /* 0x000fe2000000000e */
[----:B------:R-:W-:Y:S01]  /*6f70*/  F2FP.BF16.F32.PACK_AB R67, R11, R7 ;  /* 0x000000070b43723e */ /* 0x000fe200000010ff */
[----:B------:R-:W-:Y:S01]  /*6f80*/  FFMA R19, R35, R50, R19 ;  /* 0x0000003223137223 */ /* 0x000fe20000000013 */
[----:B------:R-:W-:Y:S02]  /*6f90*/  F2FP.BF16.F32.PACK_AB R80, R9, R8 ;  /* 0x000000080950723e */ /* 0x000fe400000010ff */
[----:B------:R-:W-:Y:S01]  /*6fa0*/  F2FP.BF16.F32.PACK_AB R81, R15, R10 ;  /* 0x0000000a0f51723e */ /* 0x000fe200000010ff */
[----:B------:R1:W-:Y:S01]  /*6fb0*/  STS.128 [R85+0x200], R64 ;  /* 0x0002004055007388 */ /* 0x0003e20000000c00 */
        /* <DEDUP_REMOVED lines=11> */
[----:B------:R-:W-:Y:S02]  /*7070*/  UIADD3 UR12, UP0, UPT, UR54, 0x680, URZ ;  /* 0x00000680360c7890 */ /* 0x000fe4000ff1e0ff */
[----:B------:R-:W-:Y:S02]  /*7080*/  ULEA UR4, UR43, UR48, 0xc ;  /* 0x000000302b047291 */ /* 0x000fe4000f8e60ff */
[----:B------:R-:W-:Y:S02]  /*7090*/  UIADD3 UR9, UPT, UPT, UR41, 0x10, URZ ;  /* 0x0000001029097890 */ /* 0x000fe4000fffe0ff */
[----:B------:R-:W-:Y:S02]  /*70a0*/  UIADD3 UR8, UPT, UPT, UR4, 0x200, URZ ;  /* 0x0000020004087890 */ /* 0x000fe4000fffe0ff */
[----:B------:R-:W-:Y:S01]  /*70b0*/  UIADD3.X UR13, UPT, UPT, URZ, UR55, URZ, UP0, !UPT ;  /* 0x00000037ff0d7290 */ /* 0x000fe200087fe4ff */
[----:B------:R-:W-:Y:S01]  /*70c0*/  UMOV UR10, UR42 ;  /* 0x0000002a000a7c82 */ /* 0x000fe20008000000 */
[----:B------:R-:W-:Y:S01]  /*70d0*/  UMOV UR11, UR36 ;  /* 0x00000024000b7c82 */ /* 0x000fe20008000000 */
[----:B------:R-:W-:Y:S02]  /*70e0*/  UIADD3 UR5, UPT, UPT, UR41, 0x30, URZ ;  /* 0x0000003029057890 */ /* 0x000fe4000fffe0ff */
[----:B------:R-:W-:Y:S01]  /*70f0*/  UIADD3 UR4, UPT, UPT, UR4, 0xa00, URZ ;  /* 0x00000a0004047890 */ /* 0x000fe2000fffe0ff */
[----:B------:R-:W-:Y:S03]  /*7100*/  UMOV UR6, UR42 ;  /* 0x0000002a00067c82 */ /* 0x000fe60008000000 */
[----:B------:R2:W-:Y:S01]  /*7110*/  UTMASTG.3D [UR8], [UR12] ;  /* 0x000000080c0073b5 */ /* 0x0005e20008010000 */
[----:B------:R-:W-:Y:S04]  /*7120*/  UMOV UR7, UR36 ;  /* 0x0000002400077c82 */ /* 0x000fe80008000000 */
[----:B------:R2:W-:Y:S02]  /*7130*/  UTMASTG.3D [UR4], [UR12] ;  /* 0x000000040c0073b5 */ /* 0x0005e40008010000 */
[----:B--2---:R0:W-:Y:S02]  /*7140*/  UTMACMDFLUSH ;  /* 0x00000000000079b7 */ /* 0x0041e40000000000 */
.L_x_123:
[----:B------:R-:W-:Y:S05]  /*7150*/  BSYNC.RECONVERGENT B0 ;  /* 0x0000000000007941 */ /* 0x000fea0003800200 */
.L_x_122:
[----:B------:R-:W-:Y:S01]  /*7160*/  UIADD3 UR43, UPT, UPT, UR43, 0x1, URZ ;  /* 0x000000012b2b7890 */ /* 0x000fe2000fffe0ff */
[----:B------:R-:W-:Y:S03]  /*7170*/  BSSY.RECONVERGENT B0, `(.L_x_124) ;  /* 0x0000008000007945 */ /* 0x000fe60003800200 */
[----:B------:R-:W-:Y:S04]  /*7180*/  UISETP.NE.AND UP0, UPT, UR43, 0x3, UPT ;  /* 0x000000032b00788c */ /* 0x000fe8000bf05270 */
[----:B------:R-:W-:Y:S02]  /*7190*/  UISETP.EQ.XOR UP1, UPT, UR40, 0x3, !UP0 ;  /* 0x000000032800788c */ /* 0x000fe4000c722a70 */
[----:B------:R-:W-:Y:S02]  /*71a0*/  USEL UR56, UR43, URZ, UP0 ;  /* 0x000000ff2b387287 */ /* 0x000fe40008000000 */
[----:B------:R-:W-:Y:S04]  /*71b0*/  USEL UR4, URZ, 0x1, !UP1 ;  /* 0x00000001ff047887 */ /* 0x000fe8000c800000 */
[----:B------:R-:W-:Y:S01]  /*71c0*/  ULOP3.LUT UR51, UR51, UR4, URZ, 0x3c, !UPT ;  /* 0x0000000433337292 */ /* 0x000fe2000f8e3cff */
[----:B------:R-:W-:Y:S11]  /*71d0*/  @P0 BRA `(.L_x_125) ;  /* 0x0000000000040947 */ /* 0x000ff60003800000 */
[----:B------:R-:W-:Y:S04]  /*71e0*/  DEPBAR.LE SB0, 0x1 ;  /* 0x000080400000791a */ /* 0x000fe80000000000 */
.L_x_125:
[----:B------:R-:W-:Y:S05]  /*71f0*/  BSYNC.RECONVERGENT B0 ;  /* 0x0000000000007941 */ /* 0x000fea0003800200 */
.L_x_124:
[----:B------:R-:W-:Y:S01]  /*7200*/  BAR.SYNC.DEFER_BLOCKING 0x1, 0x80 ;  /* 0x0042000000007b1d */ /* 0x000fe20000010000 */
[----:B------:R-:W-:Y:S01]  /*7210*/  UISETP.NE.AND UP0, UPT, UR50, -0x2, UPT ;  /* 0xfffffffe3200788c */ /* 0x000fe2000bf05270 */
[----:B------:R-:W-:Y:S08]  /*7220*/  IADD3 R0, PT, PT, R30, 0x1, RZ ;  /* 0x000000011e007810 */ /* 0x000ff00007ffe0ff */
[----:B------:R-:W-:Y:S05]  /*7230*/  BRA.U !UP0, `(.L_x_126) ;  /* 0x0000000108287547 */ /* 0x000fea000b800000 */
[----:B------:R-:W-:Y:S01]  /*7240*/  ISETP.NE.AND P0, PT, R79, RZ, PT ;  /* 0x000000ff4f00720c */ /* 0x000fe20003f05270 */
[----:B------:R-:W-:Y:S01]  /*7250*/  IMAD.U32 R3, RZ, RZ, UR49 ;  /* 0x00000031ff037e24 */ /* 0x000fe2000f8e00ff */
[----:B------:R-:W-:Y:S01]  /*7260*/  UIADD3 UR49, UPT, UPT, UR49, 0x1, URZ ;  /* 0x0000000131317890 */ /* 0x000fe2000fffe0ff */
[----:B------:R-:W-:Y:S03]  /*7270*/  IMAD.U32 R2, RZ, RZ, UR37 ;  /* 0x00000025ff027e24 */ /* 0x000fe6000f8e00ff */
[----:B------:R-:W-:Y:S04]  /*7280*/  UISETP.NE.AND UP0, UPT, UR49, 0x3, UPT ;  /* 0x000000033100788c */ /* 0x000fe8000bf05270 */
[----:B------:R-:W-:Y:S03]  /*7290*/  USEL UR49, UR49, URZ, UP0 ;  /* 0x000000ff31317287 */ /* 0x000fe60008000000 */
[----:B------:R-:W-:Y:S05]  /*72a0*/  @P0 LEA R3, R3, UR48, 0x3 ;  /* 0x0000003003030c11 */ /* 0x000fea000f8e18ff */
[----:B------:R-:W-:Y:S05]  /*72b0*/  @P0 VIADD R3, R3, 0x48 ;  /* 0x0000004803030836 */ /* 0x000fea0000000000 */
[----:B------:R-:W-:Y:S04]  /*72c0*/  @P0 PRMT R2, R2, 0x654, R3 ;  /* 0x0000065402020816 */ /* 0x000fe80000000003 */
[----:B------:R2:W-:Y:S03]  /*72d0*/  @P0 SYNCS.ARRIVE.TRANS64.RED.A1T0 RZ, [R2+URZ], RZ ;  /* 0x000000ff02ff09a7 */ /* 0x0005e600081004ff */
.L_x_126:
[----:B------:R-:W-:Y:S01]  /*72e0*/  ISETP.NE.AND P2, PT, R75, RZ, PT ;  /* 0x000000ff4b00720c */ /* 0x000fe20003f45270 */
[----:B------:R-:W-:Y:S01]  /*72f0*/  UIADD3 UR50, UPT, UPT, UR50, 0x2, URZ ;  /* 0x0000000232327890 */ /* 0x000fe2000fffe0ff */
[----:B------:R-:W-:Y:S01]  /*7300*/  ISETP.NE.AND P0, PT, R78, 0x2, PT ;  /* 0x000000024e00780c */ /* 0x000fe20003f05270 */
[----:B------:R-:W-:Y:S01]  /*7310*/  IMAD.IADD R20, R29, 0x1, R58 ;  /* 0x000000011d147824 */ /* 0x000fe200078e023a */
[----:B------:R-:W-:Y:S01]  /*7320*/  ISETP.NE.AND P1, PT, R0, 0x4, PT ;  /* 0x000000040000780c */ /* 0x000fe20003f25270 */
[----:B------:R-:W-:Y:S01]  /*7330*/  IMAD.IADD R21, R31, 0x1, R60 ;  /* 0x000000011f157824 */ /* 0x000fe200078e023c */
[----:B------:R-:W-:Y:S02]  /*7340*/  SEL R3, RZ, 0x1, P0 ;  /* 0x00000001ff037807 */ /* 0x000fe40000000000 */
[----:B--2---:R-:W-:Y:S02]  /*7350*/  SEL R2, RZ, 0x1, P1 ;  /* 0x00000001ff027807 */ /* 0x004fe40000800000 */
[----:B------:R-:W-:Y:S02]  /*7360*/  LOP3.LUT R72, R72, R3, RZ, 0x3c, !PT ;  /* 0x0000000348487212 */ /* 0x000fe400078e3cff */
[----:B------:R-:W-:Y:S02]  /*7370*/  LOP3.LUT R73, R73, R2, RZ, 0x3c, !PT ;  /* 0x0000000249497212 */ /* 0x000fe400078e3cff */
[----:B------:R-:W-:Y:S02]  /*7380*/  @P2 R2UR UR36, R71 ;  /* 0x00000000472422ca */ /* 0x000fe400000e0000 */
[----:B------:R-:W-:Y:S02]  /*7390*/  SEL R78, R78, RZ, P0 ;  /* 0x000000ff4e4e7207 */ /* 0x000fe40000000000 */
[----:B------:R-:W-:Y:S01]  /*73a0*/  SEL R30, R0, RZ, P1 ;  /* 0x000000ff001e7207 */ /* 0x000fe20000800000 */
[----:B------:R-:W-:Y:S10]  /*73b0*/  @P2 BRA `(.L_x_127) ;  /* 0xffffffdc00c82947 */ /* 0x000ff4000383ffff */
[----:B------:R-:W-:-:S09]  /*73c0*/  UISETP.NE.AND UP0, UPT, UR53, URZ, UPT ;  /* 0x000000ff3500728c */ /* 0x000fd2000bf05270 */
[----:B------:R-:W-:Y:S05]  /*73d0*/  BRA.U !UP0, `(.L_x_128) ;  /* 0x0000000108487547 */ /* 0x000fea000b800000 */
[----:B------:R-:W2:Y:S02]  /*73e0*/  LDCU.64 UR4, c[0x0][0x890] ;  /* 0x00011200ff0477ac */ /* 0x000ea40008000a00 */
[----:B--2---:R-:W-:-:S04]  /*73f0*/  UISETP.NE.U32.AND UP0, UPT, UR4, URZ, UPT ;  /* 0x000000ff0400728c */ /* 0x004fc8000bf05070 */
[----:B------:R-:W-:-:S09]  /*7400*/  UISETP.NE.AND.EX UP0, UPT, UR5, URZ, UPT, UP0 ;  /* 0x000000ff0500728c */ /* 0x000fd2000bf05300 */
[----:B------:R-:W-:Y:S05]  /*7410*/  BRA.U UP0, `(.L_x_129) ;  /* 0x00000001000c7547 */ /* 0x000fea000b800000 */
[----:B------:R-:W-:-:S13]  /*7420*/  FSETP.NEU.AND P0, PT, R35, RZ, PT ;  /* 0x000000ff2300720b */ /* 0x000fda0003f0d000 */
[----:B------:R-:W-:Y:S05]  /*7430*/  @!P0 EXIT ;  /* 0x000000000000894d */ /* 0x000fea0003800000 */
[----:B------:R-:W-:Y:S05]  /*7440*/  BRA `(.L_x_128) ;  /* 0x00000000002c7947 */ /* 0x000fea0003800000 */
.L_x_129:
[----:B------:R-:W-:Y:S01]  /*7450*/  ISETP.NE.AND P0, PT, R77, RZ, PT ;  /* 0x000000ff4d00720c */ /* 0x000fe20003f05270 */
[----:B------:R-:W-:-:S12]  /*7460*/  BSSY.RECONVERGENT B0, `(.L_x_128) ;  /* 0x0000009000007945 */ /* 0x000fd80003800200 */
[----:B------:R-:W-:Y:S05]  /*7470*/  @P0 BRA `(.L_x_130) ;  /* 0x0000000000140947 */ /* 0x000fea0003800000 */
[----:B------:R-:W2:Y:S02]  /*7480*/  LDCU.64 UR4, c[0x0][0x888] ;  /* 0x00011100ff0477ac */ /* 0x000ea40008000a00 */
[----:B--2---:R-:W-:-:S04]  /*7490*/  ISETP.NE.U32.AND P0, PT, RZ, UR4, PT ;  /* 0x00000004ff007c0c */ /* 0x004fc8000bf05070 */
[----:B------:R-:W-:-:S13]  /*74a0*/  ISETP.NE.AND.EX P0, PT, RZ, UR5, PT, P0 ;  /* 0x00000005ff007c0c */ /* 0x000fda000bf05300 */
[----:B------:R-:W-:Y:S05]  /*74b0*/  @!P0 EXIT ;  /* 0x000000000000894d */ /* 0x000fea0003800000 */
[----:B------:R-:W-:Y:S05]  /*74c0*/  BRA `(.L_x_131) ;  /* 0x0000000000087947 */ /* 0x000fea0003800000 */
.L_x_130:
[----:B------:R-:W-:-:S13]  /*74d0*/  FSETP.NEU.AND P0, PT, R35, RZ, PT ;  /* 0x000000ff2300720b */ /* 0x000fda0003f0d000 */
[----:B------:R-:W-:Y:S05]  /*74e0*/  @!P0 EXIT ;  /* 0x000000000000894d */ /* 0x000fea0003800000 */
.L_x_131:
[----:B------:R-:W-:Y:S05]  /*74f0*/  BSYNC.RECONVERGENT B0 ;  /* 0x0000000000007941 */ /* 0x000fea0003800200 */
.L_x_128:
[----:B------:R-:W-:Y:S01]  /*7500*/  ULEA UR4, UR49, UR48, 0x3 ;  /* 0x0000003031047291 */ /* 0x000fe2000f8e18ff */
[----:B------:R-:W-:-:S04]  /*7510*/  DEPBAR.LE SB0, 0x0 ;  /* 0x000080000000791a */ /* 0x000fc80000000000 */
[----:B------:R-:W-:-:S04]  /*7520*/  UIADD3 UR4, UPT, UPT, UR4, 0x48, URZ ;  /* 0x0000004804047890 */ /* 0x000fc8000fffe0ff */
[----:B------:R-:W-:-:S09]  /*7530*/  UPRMT UR4, UR37, 0x654, UR4 ;  /* 0x0000065425047896 */ /* 0x000fd20008000004 */
[----:B------:R-:W-:Y:S01]  /*7540*/  SYNCS.ARRIVE.TRANS64.RED.A1T0 RZ, [UR4], RZ ;  /* 0x000000ffffff79a7 */ /* 0x000fe20008100404 */
[----:B------:R-:W-:Y:S05]  /*7550*/  EXIT ;  /* 0x000000000000794d */ /* 0x000fea0003800000 */
.L_x_24:
[----:B--2---:R2:W4:Y:S02]  /*7560*/  SYNCS.PHASECHK.TRANS64.TRYWAIT P0, [R3+URZ+0xe0], R2 ;  /* 0x0000e002030075a7 */ /* 0x00452400080011ff */
[----:B----4-:R-:W-:Y:S05]  /*7570*/  @!P0 NANOSLEEP.SYNCS 0x989680 ;  /* 0x009896800000895d */ /* 0x010fea0003900000 */
[----:B------:R-:W4:Y:S02]  /*7580*/  @!P0 SYNCS.PHASECHK.TRANS64 P0, [R3+URZ+0xe0], R2 ;  /* 0x0000e002030085a7 */ /* 0x000f2400080010ff */
[----:B----4-:R-:W-:Y:S05]  /*7590*/  @!P0 BRA `(.L_x_24) ;  /* 0xfffffffc00f08947 */ /* 0x010fea000383ffff */
[----:B------:R-:W-:Y:S05]  /*75a0*/  BRA `(.L_x_132) ;  /* 0xffffffa0008c7947 */ /* 0x000fea000383ffff */
.L_x_27:
[----:B-1----:R-:W-:-:S07]  /*75b0*/  MOV R2, UR33 ;  /* 0x0000002100027c02 */ /* 0x002fce0008000f00 */
.L_x_133:
[----:B-1----:R1:W2:Y:S02]  /*75c0*/  SYNCS.PHASECHK.TRANS64.TRYWAIT P0, [R2+URZ+0x18], R5 ;  /* 0x00001805020075a7 */ /* 0x0022a400080011ff */
[----:B--2---:R-:W-:Y:S05]  /*75d0*/  @!P0 NANOSLEEP.SYNCS 0x989680 ;  /* 0x009896800000895d */ /* 0x004fea0003900000 */
[----:B------:R-:W2:Y:S02]  /*75e0*/  @!P0 SYNCS.PHASECHK.TRANS64 P0, [R2+URZ+0x18], R5 ;  /* 0x00001805020085a7 */ /* 0x000ea400080010ff */
[----:B--2---:R-:W-:Y:S05]  /*75f0*/  @!P0 BRA `(.L_x_133) ;  /* 0xfffffffc00f08947 */ /* 0x004fea000383ffff */
[----:B------:R-:W-:Y:S05]  /*7600*/  BRA `(.L_x_26) ;  /* 0xffffffa000f47947 */ /* 0x000fea000383ffff */
.L_x_34:
[----:B-1----:R-:W-:-:S07]  /*7610*/  MOV R2, UR17 ;  /* 0x0000001100027c02 */ /* 0x002fce0008000f00 */
.L_x_134:
[----:B-1----:R1:W2:Y:S02]  /*7620*/  SYNCS.PHASECHK.TRANS64.TRYWAIT P0, [R2+URZ+0x18], R5 ;  /* 0x00001805020075a7 */ /* 0x0022a400080011ff */
[----:B--2---:R-:W-:Y:S05]  /*7630*/  @!P0 NANOSLEEP.SYNCS 0x989680 ;  /* 0x009896800000895d */ /* 0x004fea0003900000 */
[----:B------:R-:W2:Y:S02]  /*7640*/  @!P0 SYNCS.PHASECHK.TRANS64 P0, [R2+URZ+0x18], R5 ;  /* 0x00001805020085a7 */ /* 0x000ea400080010ff */
[----:B--2---:R-:W-:Y:S05]  /*7650*/  @!P0 BRA `(.L_x_134) ;  /* 0xfffffffc00f08947 */ /* 0x004fea000383ffff */
[----:B------:R-:W-:Y:S05]  /*7660*/  BRA `(.L_x_33) ;  /* 0xffffffa400b07947 */ /* 0x000fea000383ffff */
.L_x_39:
[----:B-1----:R1:W2:Y:S02]  /*7670*/  SYNCS.PHASECHK.TRANS64.TRYWAIT P0, [R2+URZ+0x70], R3 ;  /* 0x00007003020075a7 */ /* 0x0022a400080011ff */
[----:B--2---:R-:W-:Y:S05]  /*7680*/  @!P0 NANOSLEEP.SYNCS 0x989680 ;  /* 0x009896800000895d */ /* 0x004fea0003900000 */
[----:B------:R-:W2:Y:S02]  /*7690*/  @!P0 SYNCS.PHASECHK.TRANS64 P0, [R2+URZ+0x70], R3 ;  /* 0x00007003020085a7 */ /* 0x000ea400080010ff */
[----:B--2---:R-:W-:Y:S05]  /*76a0*/  @!P0 BRA `(.L_x_39) ;  /* 0xfffffffc00f08947 */ /* 0x004fea000383ffff */
[----:B------:R-:W-:Y:S05]  /*76b0*/  BRA `(.L_x_135) ;  /* 0xffffffa800547947 */ /* 0x000fea000383ffff */
.L_x_43:
[----:B---3--:R-:W-:-:S07]  /*76c0*/  MOV R0, UR4 ;  /* 0x0000000400007c02 */ /* 0x008fce0008000f00 */
.L_x_136:
[----:B-1----:R1:W2:Y:S02]  /*76d0*/  SYNCS.PHASECHK.TRANS64.TRYWAIT P0, [R0+URZ], R3 ;  /* 0x00000003000075a7 */ /* 0x0022a400080011ff */
[----:B--2---:R-:W-:Y:S05]  /*76e0*/  @!P0 NANOSLEEP.SYNCS 0x989680 ;  /* 0x009896800000895d */ /* 0x004fea0003900000 */
[----:B------:R-:W2:Y:S02]  /*76f0*/  @!P0 SYNCS.PHASECHK.TRANS64 P0, [R0+URZ], R3 ;  /* 0x00000003000085a7 */ /* 0x000ea400080010ff */
[----:B--2---:R-:W-:Y:S05]  /*7700*/  @!P0 BRA `(.L_x_136) ;  /* 0xfffffffc00f08947 */ /* 0x004fea000383ffff */
[----:B------:R-:W-:Y:S05]  /*7710*/  BRA `(.L_x_137) ;  /* 0xffffffac00c47947 */ /* 0x000fea000383ffff */
.L_x_44:
[----:B---3--:R-:W-:-:S07]  /*7720*/  MOV R0, UR4 ;  /* 0x0000000400007c02 */ /* 0x008fce0008000f00 */
.L_x_138:
[----:B-1----:R1:W2:Y:S02]  /*7730*/  SYNCS.PHASECHK.TRANS64.TRYWAIT P0, [R0+URZ], R3 ;  /* 0x00000003000075a7 */ /* 0x0022a400080011ff */
[----:B--2---:R-:W-:Y:S05]  /*7740*/  @!P0 NANOSLEEP.SYNCS 0x989680 ;  /* 0x009896800000895d */ /* 0x004fea0003900000 */
[----:B------:R-:W2:Y:S02]  /*7750*/  @!P0 SYNCS.PHASECHK.TRANS64 P0, [R0+URZ], R3 ;  /* 0x00000003000085a7 */ /* 0x000ea400080010ff */
[----:B--2---:R-:W-:Y:S05]  /*7760*/  @!P0 BRA `(.L_x_138) ;  /* 0xfffffffc00f08947 */ /* 0x004fea000383ffff */
[----:B------:R-:W-:Y:S05]  /*7770*/  BRA `(.L_x_139) ;  /* 0xffffffac00d07947 */ /* 0x000fea000383ffff */
.L_x_47:
[----:B-1----:R1:W2:Y:S02]  /*7780*/  SYNCS.PHASECHK.TRANS64.TRYWAIT P0, [R0+URZ+0xd0], R5 ;  /* 0x0000d005000075a7 */ /* 0x0022a400080011ff */
[----:B--2---:R-:W-:Y:S05]  /*7790*/  @!P0 NANOSLEEP.SYNCS 0x989680 ;  /* 0x009896800000895d */ /* 0x004fea0003900000 */
[----:B------:R-:W2:Y:S02]  /*77a0*/  @!P0 SYNCS.PHASECHK.TRANS64 P0, [R0+URZ+0xd0], R5 ;  /* 0x0000d005000085a7 */ /* 0x000ea400080010ff */
[----:B--2---:R-:W-:Y:S05]  /*77b0*/  @!P0 BRA `(.L_x_47) ;  /* 0xfffffffc00f08947 */ /* 0x004fea000383ffff */
[----:B------:R-:W-:Y:S05]  /*77c0*/  BRA `(.L_x_140) ;  /* 0xffffffb000307947 */ /* 0x000fea000383ffff */
.L_x_48:
[----:B------:R-:W-:-:S07]  /*77d0*/  MOV R0, UR5 ;  /* 0x0000000500007c02 */ /* 0x000fce0008000f00 */
.L_x_141:
[----:B-1----:R1:W2:Y:S02]  /*77e0*/  SYNCS.PHASECHK.TRANS64.TRYWAIT P0, [R0+URZ+0x80], R7 ;  /* 0x00008007000075a7 */ /* 0x0022a400080011ff */
[----:B--2---:R-:W-:Y:S05]  /*77f0*/  @!P0 NANOSLEEP.SYNCS 0x989680 ;  /* 0x009896800000895d */ /* 0x004fea0003900000 */
[----:B------:R-:W2:Y:S02]  /*7800*/  @!P0 SYNCS.PHASECHK.TRANS64 P0, [R0+URZ+0x80], R7 ;  /* 0x00008007000085a7 */ /* 0x000ea400080010ff */
[----:B--2---:R-:W-:Y:S05]  /*7810*/  @!P0 BRA `(.L_x_141) ;  /* 0xfffffffc00f08947 */ /* 0x004fea000383ffff */
[----:B------:R-:W-:Y:S05]  /*7820*/  BRA `(.L_x_142) ;  /* 0xffffffb000407947 */ /* 0x000fea000383ffff */
.L_x_49:
[----:B-1----:R1:W2:Y:S02]  /*7830*/  SYNCS.PHASECHK.TRANS64.TRYWAIT P1, [R0+URZ+0x70], R5 ;  /* 0x00007005000075a7 */ /* 0x0022a400080211ff */
[----:B--2---:R-:W-:Y:S05]  /*7840*/  @!P1 NANOSLEEP.SYNCS 0x989680 ;  /* 0x009896800000995d */ /* 0x004fea0003900000 */
[----:B------:R-:W2:Y:S02]  /*7850*/  @!P1 SYNCS.PHASECHK.TRANS64 P1, [R0+URZ+0x70], R5 ;  /* 0x00007005000095a7 */ /* 0x000ea400080210ff */
[----:B--2---:R-:W-:Y:S05]  /*7860*/  @!P1 BRA `(.L_x_49) ;  /* 0xfffffffc00f09947 */ /* 0x004fea000383ffff */
[----:B------:R-:W-:Y:S05]  /*7870*/  BRA `(.L_x_143) ;  /* 0xffffffb000707947 */ /* 0x000fea000383ffff */
.L_x_52:
[----:B------:R-:W-:-:S07]  /*7880*/  MOV R0, UR5 ;  /* 0x0000000500007c02 */ /* 0x000fce0008000f00 */
.L_x_144:
[----:B-1----:R1:W2:Y:S02]  /*7890*/  SYNCS.PHASECHK.TRANS64.TRYWAIT P0, [R0+URZ+0x80], R3 ;  /* 0x00008003000075a7 */ /* 0x0022a400080011ff */
[----:B--2---:R-:W-:Y:S05]  /*78a0*/  @!P0 NANOSLEEP.SYNCS 0x989680 ;  /* 0x009896800000895d */ /* 0x004fea0003900000 */
[----:B------:R-:W2:Y:S02]  /*78b0*/  @!P0 SYNCS.PHASECHK.TRANS64 P0, [R0+URZ+0x80], R3 ;  /* 0x00008003000085a7 */ /* 0x000ea400080010ff */
[----:B--2---:R-:W-:Y:S05]  /*78c0*/  @!P0 BRA `(.L_x_144) ;  /* 0xfffffffc00f08947 */ /* 0x004fea000383ffff */
[----:B------:R-:W-:Y:S05]  /*78d0*/  BRA `(.L_x_51) ;  /* 0xffffffb000c47947 */ /* 0x000fea000383ffff */
.L_x_61:
[----:B-1----:R-:W-:-:S04]  /*78e0*/  MOV R4, UR6 ;  /* 0x0000000600047c02 */ /* 0x002fc80008000f00 */
[----:B------:R1:W2:Y:S03]  /*78f0*/  SYNCS.PHASECHK.TRANS64.TRYWAIT P0, [R4+URZ+0x8], R5 ;  /* 0x00000805040075a7 */ /* 0x0002a600080011ff */
[----:B--2---:R-:W-:Y:S05]  /*7900*/  @!P0 NANOSLEEP.SYNCS 0x989680 ;  /* 0x009896800000895d */ /* 0x004fea0003900000 */
[----:B------:R-:W2:Y:S02]  /*7910*/  @!P0 SYNCS.PHASECHK.TRANS64 P0, [R4+URZ+0x8], R5 ;  /* 0x00000805040085a7 */ /* 0x000ea400080010ff */
[----:B--2---:R-:W-:Y:S05]  /*7920*/  @!P0 BRA `(.L_x_61) ;  /* 0xfffffffc00ec8947 */ /* 0x004fea000383ffff */
[----:B------:R-:W-:Y:S05]  /*7930*/  BRA `(.L_x_60) ;  /* 0xffffffb400787947 */ /* 0x000fea000383ffff */
.L_x_63:
[----:B------:R-:W-:Y:S01]  /*7940*/  BSSY B0, `(.L_x_145) ;  /* 0x0000006000007945 */ /* 0x000fe20003800000 */
[----:B------:R-:W-:-:S07]  /*7950*/  MOV R15, 0xffffffff ;  /* 0xffffffff000f7802 */ /* 0x000fce0000000f00 */
[----:B-1---5:R-:W-:Y:S05]  /*7960*/  WARPSYNC.COLLECTIVE R15, `(.L_x_146) ;  /* 0x000000000f0c7348 */ /* 0x022fea0003c00000 */
[----:B------:R-:W-:Y:S02]  /*7970*/  ELECT P6, UR79, PT ;  /* 0x00000000004f782f */ /* 0x000fe400038c0000 */
[----:B------:R-:W-:Y:S01]  /*7980*/  MOV R14, UR79 ;  /* 0x0000004f000e7c02 */ /* 0x000fe20008000f00 */
[----:B-1---5:R-:W-:Y:S10]  /*7990*/  ENDCOLLECTIVE ;  /* 0x000000000000791b */ /* 0x022ff40003800000 */
.L_x_146:
[----:B------:R-:W-:Y:S05]  /*79a0*/  BSYNC B0 ;  /* 0x0000000000007941 */ /* 0x000fea0003800000 */
.L_x_145:
[----:B------:R-:W-:Y:S05]  /*79b0*/  BRA `(.L_x_147) ;  /* 0xffffffb400a87947 */ /* 0x000fea000383ffff */
.L_x_65:
[----:B-1----:R-:W-:-:S04]  /*79c0*/  MOV R2, UR6 ;  /* 0x0000000600027c02 */ /* 0x002fc80008000f00 */
[----:B------:R1:W2:Y:S03]  /*79d0*/  SYNCS.PHASECHK.TRANS64.TRYWAIT P0, [R2+URZ+0x8], R3 ;  /* 0x00000803020075a7 */ /* 0x0002a600080011ff */
[----:B--2---:R-:W-:Y:S05]  /*79e0*/  @!P0 NANOSLEEP.SYNCS 0x989680 ;  /* 0x009896800000895d */ /* 0x004fea0003900000 */
[----:B------:R-:W2:Y:S02]  /*79f0*/  @!P0 SYNCS.PHASECHK.TRANS64 P0, [R2+URZ+0x8], R3 ;  /* 0x00000803020085a7 */ /* 0x000ea400080010ff */
[----:B--2---:R-:W-:Y:S05]  /*7a00*/  @!P0 BRA `(.L_x_65) ;  /* 0xfffffffc00ec8947 */ /* 0x004fea000383ffff */
[----:B------:R-:W-:Y:S05]  /*7a10*/  BRA `(.L_x_64) ;  /* 0xffffffb400ac7947 */ /* 0x000fea000383ffff */
.L_x_66:
[----:B-1----:R1:W2:Y:S02]  /*7a20*/  SYNCS.PHASECHK.TRANS64.TRYWAIT P0, [R0+URZ+0x70], R5 ;  /* 0x00007005000075a7 */ /* 0x0022a400080011ff */
[----:B--2---:R-:W-:Y:S05]  /*7a30*/  @!P0 NANOSLEEP.SYNCS 0x989680 ;  /* 0x009896800000895d */ /* 0x004fea0003900000 */
[----:B------:R-:W2:Y:S02]  /*7a40*/  @!P0 SYNCS.PHASECHK.TRANS64 P0, [R0+URZ+0x70], R5 ;  /* 0x00007005000085a7 */ /* 0x000ea400080010ff */
[----:B--2---:R-:W-:Y:S05]  /*7a50*/  @!P0 BRA `(.L_x_66) ;  /* 0xfffffffc00f08947 */ /* 0x004fea000383ffff */
[----:B------:R-:W-:Y:S05]  /*7a60*/  BRA `(.L_x_148) ;  /* 0xffffffb800987947 */ /* 0x000fea000383ffff */
.L_x_68:
[----:B------:R-:W-:-:S07]  /*7a70*/  MOV R0, UR9 ;  /* 0x0000000900007c02 */ /* 0x000fce0008000f00 */
.L_x_149:
[----:B-1----:R1:W2:Y:S02]  /*7a80*/  SYNCS.PHASECHK.TRANS64.TRYWAIT P0, [R0+URZ+0xb0], R5 ;  /* 0x0000b005000075a7 */ /* 0x0022a400080011ff */
[----:B--2---:R-:W-:Y:S05]  /*7a90*/  @!P0 NANOSLEEP.SYNCS 0x989680 ;  /* 0x009896800000895d */ /* 0x004fea0003900000 */
[----:B------:R-:W2:Y:S02]  /*7aa0*/  @!P0 SYNCS.PHASECHK.TRANS64 P0, [R0+URZ+0xb0], R5 ;  /* 0x0000b005000085a7 */ /* 0x000ea400080010ff */
[----:B--2---:R-:W-:Y:S05]  /*7ab0*/  @!P0 BRA `(.L_x_149) ;  /* 0xfffffffc00f08947 */ /* 0x004fea000383ffff */
[----:B------:R-:W-:Y:S05]  /*7ac0*/  BRA `(.L_x_150) ;  /* 0xffffffb800e47947 */ /* 0x000fea000383ffff */
.L_x_71:
[----:B------:R-:W-:Y:S07]  /*7ad0*/  MOV R0, UR8 ;  /* 0x0000000800007c02 */ /* 0x000fee0008000f00 */
.L_x_151:
[----:B-1----:R1:W2:Y:S02]  /*7ae0*/  SYNCS.PHASECHK.TRANS64.TRYWAIT P0, [R0+URZ], R5 ;  /* 0x00000005000075a7 */ /* 0x0022a400080011ff */
[----:B--2---:R-:W-:Y:S05]  /*7af0*/  @!P0 NANOSLEEP.SYNCS 0x989680 ;  /* 0x009896800000895d */ /* 0x004fea0003900000 */
[----:B------:R-:W2:Y:S02]  /*7b00*/  @!P0 SYNCS.PHASECHK.TRANS64 P0, [R0+URZ], R5 ;  /* 0x00000005000085a7 */ /* 0x000ea400080010ff */
[----:B--2---:R-:W-:Y:S05]  /*7b10*/  @!P0 BRA `(.L_x_151) ;  /* 0xfffffffc00f08947 */ /* 0x004fea000383ffff */
[----:B------:R-:W-:Y:S05]  /*7b20*/  BRA `(.L_x_70) ;  /* 0xffffffb800f87947 */ /* 0x000fea000383ffff */
.L_x_75:
[----:B-1----:R-:W-:-:S07]  /*7b30*/  MOV R0, UR8 ;  /* 0x0000000800007c02 */ /* 0x002fce0008000f00 */
.L_x_152:
[----:B-1----:R1:W2:Y:S02]  /*7b40*/  SYNCS.PHASECHK.TRANS64.TRYWAIT P0, [R0+URZ], R3 ;  /* 0x00000003000075a7 */ /* 0x0022a400080011ff */
[----:B--2---:R-:W-:Y:S05]  /*7b50*/  @!P0 NANOSLEEP.SYNCS 0x989680 ;  /* 0x009896800000895d */ /* 0x004fea0003900000 */
[----:B------:R-:W2:Y:S02]  /*7b60*/  @!P0 SYNCS.PHASECHK.TRANS64 P0, [R0+URZ], R3 ;  /* 0x00000003000085a7 */ /* 0x000ea400080010ff */
[----:B--2---:R-:W-:Y:S05]  /*7b70*/  @!P0 BRA `(.L_x_152) ;  /* 0xfffffffc00f08947 */ /* 0x004fea000383ffff */
[----:B------:R-:W-:Y:S05]  /*7b80*/  BRA `(.L_x_153) ;  /* 0xffffffbc00ec7947 */ /* 0x000fea000383ffff */
.L_x_76:
[----:B------:R-:W-:-:S07]  /*7b90*/  MOV R0, UR8 ;  /* 0x0000000800007c02 */ /* 0x000fce0008000f00 */
.L_x_154:
[----:B-1----:R1:W2:Y:S02]  /*7ba0*/  SYNCS.PHASECHK.TRANS64.TRYWAIT P0, [R0+URZ], R3 ;  /* 0x00000003000075a7 */ /* 0x0022a400080011ff */
[----:B--2---:R-:W-:Y:S05]  /*7bb0*/  @!P0 NANOSLEEP.SYNCS 0x989680 ;  /* 0x009896800000895d */ /* 0x004fea0003900000 */
[----:B------:R-:W2:Y:S02]  /*7bc0*/  @!P0 SYNCS.PHASECHK.TRANS64 P0, [R0+URZ], R3 ;  /* 0x00000003000085a7 */ /* 0x000ea400080010ff */
[----:B--2---:R-:W-:Y:S05]  /*7bd0*/  @!P0 BRA `(.L_x_154) ;  /* 0xfffffffc00f08947 */ /* 0x004fea000383ffff */
[----:B------:R-:W-:Y:S05]  /*7be0*/  BRA `(.L_x_155) ;  /* 0xffffffbc00f87947 */ /* 0x000fea000383ffff */
.L_x_77:
[----:B------:R-:W-:-:S07]  /*7bf0*/  MOV R0, UR8 ;  /* 0x0000000800007c02 */ /* 0x000fce0008000f00 */
.L_x_156:
[----:B-1----:R1:W2:Y:S02]  /*7c00*/  SYNCS.PHASECHK.TRANS64.TRYWAIT P0, [R0+URZ], R3 ;  /* 0x00000003000075a7 */ /* 0x0022a400080011ff */
[----:B--2---:R-:W-:Y:S05]  /*7c10*/  @!P0 NANOSLEEP.SYNCS 0x989680 ;  /* 0x009896800000895d */ /* 0x004fea0003900000 */
[----:B------:R-:W2:Y:S02]  /*7c20*/  @!P0 SYNCS.PHASECHK.TRANS64 P0, [R0+URZ], R3 ;  /* 0x00000003000085a7 */ /* 0x000ea400080010ff */
[----:B--2---:R-:W-:Y:S05]  /*7c30*/  @!P0 BRA `(.L_x_156) ;  /* 0xfffffffc00f08947 */ /* 0x004fea000383ffff */
[----:B------:R-:W-:Y:S05]  /*7c40*/  BRA `(.L_x_157) ;  /* 0xffffffc000047947 */ /* 0x000fea000383ffff */
.L_x_80:
[----:B------:R-:W-:-:S07]  /*7c50*/  MOV R0, UR7 ;  /* 0x0000000700007c02 */ /* 0x000fce0008000f00 */
.L_x_158:
[----:B-1----:R1:W2:Y:S02]  /*7c60*/  SYNCS.PHASECHK.TRANS64.TRYWAIT P1, [R0+URZ+0xf0], R3 ;  /* 0x0000f003000075a7 */ /* 0x0022a400080211ff */
[----:B--2---:R-:W-:Y:S05]  /*7c70*/  @!P1 NANOSLEEP.SYNCS 0x989680 ;  /* 0x009896800000995d */ /* 0x004fea0003900000 */
[----:B------:R-:W2:Y:S02]  /*7c80*/  @!P1 SYNCS.PHASECHK.TRANS64 P1, [R0+URZ+0xf0], R3 ;  /* 0x0000f003000095a7 */ /* 0x000ea400080210ff */
[----:B--2---:R-:W-:Y:S05]  /*7c90*/  @!P1 BRA `(.L_x_158) ;  /* 0xfffffffc00f09947 */ /* 0x004fea000383ffff */
[----:B------:R-:W-:Y:S05]  /*7ca0*/  BRA `(.L_x_159) ;  /* 0xffffffc000507947 */ /* 0x000fea000383ffff */
.L_x_85:
[----:B--2---:R2:W4:Y:S02]  /*7cb0*/  SYNCS.PHASECHK.TRANS64.TRYWAIT P0, [R0+URZ+0x70], R3 ;  /* 0x00007003000075a7 */ /* 0x00452400080011ff */
[----:B----4-:R-:W-:Y:S05]  /*7cc0*/  @!P0 NANOSLEEP.SYNCS 0x989680 ;  /* 0x009896800000895d */ /* 0x010fea0003900000 */
[----:B------:R-:W4:Y:S02]  /*7cd0*/  @!P0 SYNCS.PHASECHK.TRANS64 P0, [R0+URZ+0x70], R3 ;  /* 0x00007003000085a7 */ /* 0x000f2400080010ff */
[----:B----4-:R-:W-:Y:S05]  /*7ce0*/  @!P0 BRA `(.L_x_85) ;  /* 0xfffffffc00f08947 */ /* 0x010fea000383ffff */
[----:B------:R-:W-:Y:S05]  /*7cf0*/  BRA `(.L_x_160) ;  /* 0xffffffc400547947 */ /* 0x000fea000383ffff */
.L_x_88:
[----:B------:R-:W-:Y:S07]  /*7d00*/  MOV R0, UR7 ;  /* 0x0000000700007c02 */ /* 0x000fee0008000f00 */
.L_x_161:
[----:B--2---:R2:W4:Y:S02]  /*7d10*/  SYNCS.PHASECHK.TRANS64.TRYWAIT P0, [R0+URZ+0x68], R3 ;  /* 0x00006803000075a7 */ /* 0x00452400080011ff */
[----:B----4-:R-:W-:Y:S05]  /*7d20*/  @!P0 NANOSLEEP.SYNCS 0x989680 ;  /* 0x009896800000895d */ /* 0x010fea0003900000 */
[----:B------:R-:W4:Y:S02]  /*7d30*/  @!P0 SYNCS.PHASECHK.TRANS64 P0, [R0+URZ+0x68], R3 ;  /* 0x00006803000085a7 */ /* 0x000f2400080010ff */
[----:B----4-:R-:W-:Y:S05]  /*7d40*/  @!P0 BRA `(.L_x_161) ;  /* 0xfffffffc00f08947 */ /* 0x010fea000383ffff */
[----:B------:R-:W-:Y:S05]  /*7d50*/  BRA `(.L_x_87) ;  /* 0xffffffc800347947 */ /* 0x000fea000383ffff */
.L_x_91:
[----:B------:R-:W-:Y:S07]  /*7d60*/  MOV R0, UR15 ;  /* 0x0000000f00007c02 */ /* 0x000fee0008000f00 */
.L_x_162:
[----:B-1----:R1:W2:Y:S02]  /*7d70*/  SYNCS.PHASECHK.TRANS64.TRYWAIT P0, [R0+URZ+0x48], R3 ;  /* 0x00004803000075a7 */ /* 0x0022a400080011ff */
[----:B--2---:R-:W-:Y:S05]  /*7d80*/  @!P0 NANOSLEEP.SYNCS 0x989680 ;  /* 0x009896800000895d */ /* 0x004fea0003900000 */
[----:B------:R-:W2:Y:S02]  /*7d90*/  @!P0 SYNCS.PHASECHK.TRANS64 P0, [R0+URZ+0x48], R3 ;  /* 0x00004803000085a7 */ /* 0x000ea400080010ff */
[----:B--2---:R-:W-:Y:S05]  /*7da0*/  @!P0 BRA `(.L_x_162) ;  /* 0xfffffffc00f08947 */ /* 0x004fea000383ffff */
[----:B------:R-:W-:Y:S05]  /*7db0*/  BRA `(.L_x_163) ;  /* 0xffffffc800ac7947 */ /* 0x000fea000383ffff */
.L_x_92:
[----:B------:R-:W-:Y:S07]  /*7dc0*/  MOV R3, UR13 ;  /* 0x0000000d00037c02 */ /* 0x000fee0008000f00 */
.L_x_164:
[----:B-1----:R1:W2:Y:S02]  /*7dd0*/  SYNCS.PHASECHK.TRANS64.TRYWAIT P0, [R3+URZ+0x48], R12 ;  /* 0x0000480c030075a7 */ /* 0x0022a400080011ff */
[----:B--2---:R-:W-:Y:S05]  /*7de0*/  @!P0 NANOSLEEP.SYNCS 0x989680 ;  /* 0x009896800000895d */ /* 0x004fea0003900000 */
[----:B------:R-:W2:Y:S02]  /*7df0*/  @!P0 SYNCS.PHASECHK.TRANS64 P0, [R3+URZ+0x48], R12 ;  /* 0x0000480c030085a7 */ /* 0x000ea400080010ff */
[----:B--2---:R-:W-:Y:S05]  /*7e00*/  @!P0 BRA `(.L_x_164) ;  /* 0xfffffffc00f08947 */ /* 0x004fea000383ffff */
[----:B------:R-:W-:Y:S05]  /*7e10*/  BRA `(.L_x_165) ;  /* 0xffffffcc00687947 */ /* 0x000fea000383ffff */
.L_x_94:
[----:B------:R-:W-:-:S07]  /*7e20*/  MOV R0, UR4 ;  /* 0x0000000400007c02 */ /* 0x000fce0008000f00 */
.L_x_166:
[----:B-1----:R1:W4:Y:S02]  /*7e30*/  SYNCS.PHASECHK.TRANS64.TRYWAIT P0, [R0+URZ], R3 ;  /* 0x00000003000075a7 */ /* 0x00232400080011ff */
[----:B----4-:R-:W-:Y:S05]  /*7e40*/  @!P0 NANOSLEEP.SYNCS 0x989680 ;  /* 0x009896800000895d */ /* 0x010fea0003900000 */
[----:B------:R-:W4:Y:S02]  /*7e50*/  @!P0 SYNCS.PHASECHK.TRANS64 P0, [R0+URZ], R3 ;  /* 0x00000003000085a7 */ /* 0x000f2400080010ff */
[----:B----4-:R-:W-:Y:S05]  /*7e60*/  @!P0 BRA `(.L_x_166) ;  /* 0xfffffffc00f08947 */ /* 0x010fea000383ffff */
[----:B------:R-:W-:Y:S05]  /*7e70*/  BRA `(.L_x_167) ;  /* 0xffffffd000107947 */ /* 0x000fea000383ffff */
.L_x_95:
[----:B------:R-:W-:-:S07]  /*7e80*/  MOV R0, UR4 ;  /* 0x0000000400007c02 */ /* 0x000fce0008000f00 */
.L_x_168:
[----:B-1----:R1:W4:Y:S02]  /*7e90*/  SYNCS.PHASECHK.TRANS64.TRYWAIT P0, [R0+URZ], R3 ;  /* 0x00000003000075a7 */ /* 0x00232400080011ff */
[----:B----4-:R-:W-:Y:S05]  /*7ea0*/  @!P0 NANOSLEEP.SYNCS 0x989680 ;  /* 0x009896800000895d */ /* 0x010fea0003900000 */
[----:B------:R-:W4:Y:S02]  /*7eb0*/  @!P0 SYNCS.PHASECHK.TRANS64 P0, [R0+URZ], R3 ;  /* 0x00000003000085a7 */ /* 0x000f2400080010ff */
[----:B----4-:R-:W-:Y:S05]  /*7ec0*/  @!P0 BRA `(.L_x_168) ;  /* 0xfffffffc00f08947 */ /* 0x010fea000383ffff */
[----:B------:R-:W-:Y:S05]  /*7ed0*/  BRA `(.L_x_169) ;  /* 0xffffffd0001c7947 */ /* 0x000fea000383ffff */
.L_x_97:
[----:B--2---:R2:W4:Y:S02]  /*7ee0*/  SYNCS.PHASECHK.TRANS64.TRYWAIT P0, [R0+URZ+0x70], R3 ;  /* 0x00007003000075a7 */ /* 0x00452400080011ff */
[----:B----4-:R-:W-:Y:S05]  /*7ef0*/  @!P0 NANOSLEEP.SYNCS 0x989680 ;  /* 0x009896800000895d */ /* 0x010fea0003900000 */
[----:B------:R-:W4:Y:S02]  /*7f00*/  @!P0 SYNCS.PHASECHK.TRANS64 P0, [R0+URZ+0x70], R3 ;  /* 0x00007003000085a7 */ /* 0x000f2400080010ff */
[----:B----4-:R-:W-:Y:S05]  /*7f10*/  @!P0 BRA `(.L_x_97) ;  /* 0xfffffffc00f08947 */ /* 0x010fea000383ffff */
[----:B------:R-:W-:Y:S05]  /*7f20*/  BRA `(.L_x_170) ;  /* 0xffffffd400007947 */ /* 0x000fea000383ffff */
.L_x_107:
[----:B-1----:R1:W3:Y:S02]  /*7f30*/  SYNCS.PHASECHK.TRANS64.TRYWAIT P1, [R0+URZ+0x30], R5 ;  /* 0x00003005000075a7 */ /* 0x0022e400080211ff */
[----:B---3--:R-:W-:Y:S05]  /*7f40*/  @!P1 NANOSLEEP.SYNCS 0x989680 ;  /* 0x009896800000995d */ /* 0x008fea0003900000 */
[----:B------:R-:W3:Y:S02]  /*7f50*/  @!P1 SYNCS.PHASECHK.TRANS64 P1, [R0+URZ+0x30], R5 ;  /* 0x00003005000095a7 */ /* 0x000ee400080210ff */
[----:B---3--:R-:W-:Y:S05]  /*7f60*/  @!P1 BRA `(.L_x_107) ;  /* 0xfffffffc00f09947 */ /* 0x008fea000383ffff */
[----:B------:R-:W-:Y:S05]  /*7f70*/  BRA `(.L_x_106) ;  /* 0xffffffe000187947 */ /* 0x000fea000383ffff */
.L_x_109:
[----:B-1----:R1:W4:Y:S02]  /*7f80*/  SYNCS.PHASECHK.TRANS64.TRYWAIT P0, [R76+URZ+0x90], R3 ;  /* 0x000090034c0075a7 */ /* 0x00232400080011ff */
[----:B----4-:R-:W-:Y:S05]  /*7f90*/  @!P0 NANOSLEEP.SYNCS 0x989680 ;  /* 0x009896800000895d */ /* 0x010fea0003900000 */
[----:B------:R-:W4:Y:S02]  /*7fa0*/  @!P0 SYNCS.PHASECHK.TRANS64 P0, [R76+URZ+0x90], R3 ;  /* 0x000090034c0085a7 */ /* 0x000f2400080010ff */
[----:B----4-:R-:W-:Y:S05]  /*7fb0*/  @!P0 BRA `(.L_x_109) ;  /* 0xfffffffc00f08947 */ /* 0x010fea000383ffff */
[----:B------:R-:W-:Y:S05]  /*7fc0*/  BRA `(.L_x_108) ;  /* 0xffffffe000487947 */ /* 0x000fea000383ffff */
.L_x_120:
[----:B--2---:R2:W3:Y:S02]  /*7fd0*/  SYNCS.PHASECHK.TRANS64.TRYWAIT P0, [R2+URZ+0x30], R83 ;  /* 0x00003053020075a7 */ /* 0x0044e400080011ff */
[----:B---3--:R-:W-:Y:S05]  /*7fe0*/  @!P0 NANOSLEEP.SYNCS 0x989680 ;  /* 0x009896800000895d */ /* 0x008fea0003900000 */
[----:B------:R-:W3:Y:S02]  /*7ff0*/  @!P0 SYNCS.PHASECHK.TRANS64 P0, [R2+URZ+0x30], R83 ;  /* 0x00003053020085a7 */ /* 0x000ee400080010ff */
[----:B---3--:R-:W-:Y:S05]  /*8000*/  @!P0 BRA `(.L_x_120) ;  /* 0xfffffffc00f08947 */ /* 0x008fea000383ffff */
[----:B------:R-:W-:Y:S05]  /*8010*/  BRA `(.L_x_119) ;  /* 0xffffffe8006c7947 */ /* 0x000fea000383ffff */
        .weak           $__internal_0_$__cuda_sm10x_tcgen05_guardrail_trap_col_being_dealloced_not_returned_by_alloc
        .type           $__internal_0_$__cuda_sm10x_tcgen05_guardrail_trap_col_being_dealloced_not_returned_by_alloc,@function
        .size           $__internal_0_$__cuda_sm10x_tcgen05_guardrail_trap_col_being_dealloced_not_returned_by_alloc,($__internal_1_$__cuda_sm10x_tcgen05_guardrail_trap_phase_invalid_during_alloc - $__internal_0_$__cuda_sm10x_tcgen05_guardrail_trap_col_being_dealloced_not_returned_by_alloc)
$__internal_0_$__cuda_sm10x_tcgen05_guardrail_trap_col_being_dealloced_not_returned_by_alloc:
[----:B------:R-:W-:Y:S05]  /*8020*/  BPT.TRAP 0x1 ;  /* 0x000000040000795c */ /* 0x000fea0000300000 */
[----:B------:R-:W-:-:S04]  /*8030*/  HFMA2 R3, -RZ, RZ, 0, 0 ;  /* 0x00000000ff037431 */ /* 0x000fc800000001ff */
[----:B------:R-:W-:Y:S05]  /*8040*/  RET.REL.NODEC R2 `(_ZN7cutlass13device_kernelINS_4gemm6kernel13GemmUniversalIN4cute5tupleIJiiiiEEENS1_10collective13CollectiveMmaINS1_35MainloopSm100TmaUmmaWarpSpecializedILi3ELi2ELi4ENS5_IJNS4_1CILi2EEENSA_ILi1EEESC_EEEEENS5_IJNSA_ILi128EEENSA_ILi64EEESG_EEENS_10bfloat16_tENS5_IJlSC_lEEESI_SJ_NS4_8TiledMMAINS4_8MMA_AtomIJNS4_26SM100_MMA_F16BF16_2x1SM_SSISI_SI_fLi128ELi64ELNS4_4UMMA5MajorE0ELSO_0ELNSN_7ScaleInE0ELSP_0EEEEEENS4_6LayoutINS5_IJSC_SC_SC_EEENS5_IJNSA_ILi0EEESU_SU_EEEEENS5_IJNS4_10UnderscoreESX_SX_EEEEENS4_18SM100_TMA_2SM_LOADENS4_14ComposedLayoutINS4_7SwizzleILi3ELi4ELi3EEENS4_18smem_ptr_flag_bitsILi16EEENSS_INS5_IJNSA_ILi8EEESG_EEENS5_IJSG_SC_EEEEEEEvNS4_8identityES10_S1A_vS1B_EENS_8epilogue10collective18CollectiveEpilogueINS1D_23Sm100TmaWarpSpecializedILi3ELi2ELi16ELb1ELb0EEEJNS5_IJSG_SG_SG_EEENS5_IJNSS_ISG_SC_EENSS_INS5_IJNSA_ILi16EEESB_EEENS5_IJSC_NSA_ILi32EEEEEEEEEEESI_SJ_SI_SJ_NS1D_6fusion15FusionCallbacksIS1H_NS1Q_17LinearCombinationISI_fSI_fLNS_15FloatRoundStyleE2EEES1I_S1P_JEEENS4_5SM1004TMEM4LOAD26SM100_TMEM_LOAD_32dp32b16xENS4_13SM90_TMA_LOADENS11_INS12_ILi1ELi4ELi3EEES15_NSS_INS5_IJS16_S1K_EEENS5_IJS1K_SC_EEEEEEENS4_39AutoVectorizingCopyWithAssumedAlignmentILi128EEENS4_14SM90_TMA_STOREES25_S27_S27_EEEvvEEEEvNT_6ParamsE) ;  /* 0xffffff7c02ec7950 */ /* 0x000fea0003c3ffff */
        .weak           $__internal_1_$__cuda_sm10x_tcgen05_guardrail_trap_phase_invalid_during_alloc
        .type           $__internal_1_$__cuda_sm10x_tcgen05_guardrail_trap_phase_invalid_during_alloc,@function
        .size           $__internal_1_$__cuda_sm10x_tcgen05_guardrail_trap_phase_invalid_during_alloc,($__internal_2_$__cuda_sm10x_tcgen05_guardrail_trap_unallocated_columns_being_dealloced - $__internal_1_$__cuda_sm10x_tcgen05_guardrail_trap_phase_invalid_during_alloc)
$__internal_1_$__cuda_sm10x_tcgen05_guardrail_trap_phase_invalid_during_alloc:
[----:B------:R-:W-:Y:S05]  /*8050*/  BPT.TRAP 0x1 ;  /* 0x000000040000795c */ /* 0x000fea0000300000 */
[----:B------:R-:W-:-:S04]  /*8060*/  MOV R3, 0x0 ;  /* 0x0000000000037802 */ /* 0x000fc80000000f00 */
[----:B------:R-:W-:Y:S05]  /*8070*/  RET.REL.NODEC R2 `(_ZN7cutlass13device_kernelINS_4gemm6kernel13GemmUniversalIN4cute5tupleIJiiiiEEENS1_10collective13CollectiveMmaINS1_35MainloopSm100TmaUmmaWarpSpecializedILi3ELi2ELi4ENS5_IJNS4_1CILi2EEENSA_ILi1EEESC_EEEEENS5_IJNSA_ILi128EEENSA_ILi64EEESG_EEENS_10bfloat16_tENS5_IJlSC_lEEESI_SJ_NS4_8TiledMMAINS4_8MMA_AtomIJNS4_26SM100_MMA_F16BF16_2x1SM_SSISI_SI_fLi128ELi64ELNS4_4UMMA5MajorE0ELSO_0ELNSN_7ScaleInE0ELSP_0EEEEEENS4_6LayoutINS5_IJSC_SC_SC_EEENS5_IJNSA_ILi0EEESU_SU_EEEEENS5_IJNS4_10UnderscoreESX_SX_EEEEENS4_18SM100_TMA_2SM_LOADENS4_14ComposedLayoutINS4_7SwizzleILi3ELi4ELi3EEENS4_18smem_ptr_flag_bitsILi16EEENSS_INS5_IJNSA_ILi8EEESG_EEENS5_IJSG_SC_EEEEEEEvNS4_8identityES10_S1A_vS1B_EENS_8epilogue10collective18CollectiveEpilogueINS1D_23Sm100TmaWarpSpecializedILi3ELi2ELi16ELb1ELb0EEEJNS5_IJSG_SG_SG_EEENS5_IJNSS_ISG_SC_EENSS_INS5_IJNSA_ILi16EEESB_EEENS5_IJSC_NSA_ILi32EEEEEEEEEEESI_SJ_SI_SJ_NS1D_6fusion15FusionCallbacksIS1H_NS1Q_17LinearCombinationISI_fSI_fLNS_15FloatRoundStyleE2EEES1I_S1P_JEEENS4_5SM1004TMEM4LOAD26SM100_TMEM_LOAD_32dp32b16xENS4_13SM90_TMA_LOADENS11_INS12_ILi1ELi4ELi3EEES15_NSS_INS5_IJS16_S1K_EEENS5_IJS1K_SC_EEEEEEENS4_39AutoVectorizingCopyWithAssumedAlignmentILi128EEENS4_14SM90_TMA_STOREES25_S27_S27_EEEvvEEEEvNT_6ParamsE) ;  /* 0xffffff7c02e07950 */ /* 0x000fea0003c3ffff */
        .weak           $__internal_2_$__cuda_sm10x_tcgen05_guardrail_trap_unallocated_columns_being_dealloced
        .type           $__internal_2_$__cuda_sm10x_tcgen05_guardrail_trap_unallocated_columns_being_dealloced,@function
        .size           $__internal_2_$__cuda_sm10x_tcgen05_guardrail_trap_unallocated_columns_being_dealloced,(.L_x_172 - $__internal_2_$__cuda_sm10x_tcgen05_guardrail_trap_unallocated_columns_being_dealloced)
$__internal_2_$__cuda_sm10x_tcgen05_guardrail_trap_unallocated_columns_being_dealloced:
[----:B------:R-:W-:Y:S05]  /*8080*/  BPT.TRAP 0x1 ;  /* 0x000000040000795c */ /* 0x000fea0000300000 */
[----:B------:R-:W-:-:S04]  /*8090*/  HFMA2 R3, -RZ, RZ, 0, 0 ;  /* 0x00000000ff037431 */ /* 0x000fc800000001ff */
[----:B------:R-:W-:Y:S05]  /*80a0*/  RET.REL.NODEC R2 `(_ZN7cutlass13device_kernelINS_4gemm6kernel13GemmUniversalIN4cute5tupleIJiiiiEEENS1_10collective13CollectiveMmaINS1_35MainloopSm100TmaUmmaWarpSpecializedILi3ELi2ELi4ENS5_IJNS4_1CILi2EEENSA_ILi1EEESC_EEEEENS5_IJNSA_ILi128EEENSA_ILi64EEESG_EEENS_10bfloat16_tENS5_IJlSC_lEEESI_SJ_NS4_8TiledMMAINS4_8MMA_AtomIJNS4_26SM100_MMA_F16BF16_2x1SM_SSISI_SI_fLi128ELi64ELNS4_4UMMA5MajorE0ELSO_0ELNSN_7ScaleInE0ELSP_0EEEEEENS4_6LayoutINS5_IJSC_SC_SC_EEENS5_IJNSA_ILi0EEESU_SU_EEEEENS5_IJNS4_10UnderscoreESX_SX_EEEEENS4_18SM100_TMA_2SM_LOADENS4_14ComposedLayoutINS4_7SwizzleILi3ELi4ELi3EEENS4_18smem_ptr_flag_bitsILi16EEENSS_INS5_IJNSA_ILi8EEESG_EEENS5_IJSG_SC_EEEEEEEvNS4_8identityES10_S1A_vS1B_EENS_8epilogue10collective18CollectiveEpilogueINS1D_23Sm100TmaWarpSpecializedILi3ELi2ELi16ELb1ELb0EEEJNS5_IJSG_SG_SG_EEENS5_IJNSS_ISG_SC_EENSS_INS5_IJNSA_ILi16EEESB_EEENS5_IJSC_NSA_ILi32EEEEEEEEEEESI_SJ_SI_SJ_NS1D_6fusion15FusionCallbacksIS1H_NS1Q_17LinearCombinationISI_fSI_fLNS_15FloatRoundStyleE2EEES1I_S1P_JEEENS4_5SM1004TMEM4LOAD26SM100_TMEM_LOAD_32dp32b16xENS4_13SM90_TMA_LOADENS11_INS12_ILi1ELi4ELi3EEES15_NSS_INS5_IJS16_S1K_EEENS5_IJS1K_SC_EEEEEEENS4_39AutoVectorizingCopyWithAssumedAlignmentILi128EEENS4_14SM90_TMA_STOREES25_S27_S27_EEEvvEEEEvNT_6ParamsE) ;  /* 0xffffff7c02d47950 */ /* 0x000fea0003c3ffff */
.L_x_171:
[----:B------:R-:W-:-:S00]  /*80b0*/  BRA `(.L_x_171) ;  /* 0xfffffffc00fc7947 */ /* 0x000fc0000383ffff */
[----:B------:R-:W-:-:S00]  /*80c0*/  NOP ;  /* 0x0000000000007918 */ /* 0x000fc00000000000 */
        /* <DEDUP_REMOVED lines=11> */
.L_x_172:


//--------------------- .nv.global.init           --------------------------
	.section	.nv.global.init,"aw",@progbits
.nv.global.init:
	.type		$str$27,@object
	.size		$str$27,($str$28 - $str$27)
$str$27:
        /*0000*/ 	.byte	0x28, 0x61, 0x64, 0x64, 0x72, 0x65, 0x73, 0x73, 0x20, 0x26, 0x20, 0x6d, 0x61, 0x73, 0x6b, 0x29
        /*0010*/ 	.byte	0x20, 0x3d, 0x3d, 0x20, 0x30, 0x00
	.type		$str$28,@object
	.size		$str$28,($str$26 - $str$28)
$str$28:
        /*0016*/ 	.byte	0x2f, 0x74, 0x6d, 0x70, 0x2f, 0x63, 0x75, 0x74, 0x6c, 0x61, 0x73, 0x73, 0x5f, 0x73, 0x77, 0x65
        /*0026*/ 	.byte	0x65, 0x70, 0x5f, 0x73, 0x72, 0x63, 0x2f, 0x69, 0x6e, 0x63, 0x6c, 0x75, 0x64, 0x65, 0x2f, 0x63
        /*0036*/ 	.byte	0x75, 0x74, 0x65, 0x2f, 0x70, 0x6f, 0x69, 0x6e, 0x74, 0x65, 0x72, 0x5f, 0x66, 0x6c, 0x61, 0x67
        /*0046*/ 	.byte	0x67, 0x65, 0x64, 0x2e, 0x68, 0x70, 0x70, 0x00
	.type		$str$26,@object
	.size		$str$26,($str$25 - $str$26)
$str$26:
        /*004e*/ 	.byte	0x2f, 0x74, 0x6d, 0x70, 0x2f, 0x63, 0x75, 0x74, 0x6c, 0x61, 0x73, 0x73, 0x5f, 0x73, 0x77, 0x65
        /*005e*/ 	.byte	0x65, 0x70, 0x5f, 0x73, 0x72, 0x63, 0x2f, 0x69, 0x6e, 0x63, 0x6c, 0x75, 0x64, 0x65, 0x2f, 0x63
        /*006e*/ 	.byte	0x75, 0x74, 0x65, 0x2f, 0x61, 0x74, 0x6f, 0x6d, 0x2f, 0x63, 0x6f, 0x70, 0x79, 0x5f, 0x74, 0x72
        /*007e*/ 	.byte	0x61, 0x69, 0x74, 0x73, 0x5f, 0x73, 0x6d, 0x31, 0x30, 0x30, 0x2e, 0x68, 0x70, 0x70, 0x00
	.type		$str$25,@object
	.size		$str$25,(__unnamed_1 - $str$25)
$str$25:
        /*008d*/ 	.byte	0x28, 0x28, 0x75, 0x69, 0x6e, 0x74, 0x33, 0x32, 0x5f, 0x74, 0x28, 0x74, 0x68, 0x72, 0x65, 0x61
        /*009d*/ 	.byte	0x64, 0x49, 0x64, 0x78, 0x2e, 0x78, 0x29, 0x20, 0x2f, 0x20, 0x33, 0x32, 0x29, 0x20, 0x25, 0x20
        /*00ad*/ 	.byte	0x34, 0x29, 0x20, 0x3d, 0x3d, 0x20, 0x28, 0x28, 0x28, 0x74, 0x6d, 0x65, 0x6d, 0x5f, 0x61, 0x64
        /*00bd*/ 	.byte	0x64, 0x72, 0x20, 0x3e, 0x3e, 0x20, 0x31, 0x36, 0x29, 0x20, 0x2f, 0x20, 0x33, 0x32, 0x29, 0x20
        /*00cd*/ 	.byte	0x25, 0x20, 0x34, 0x29, 0x00
	.type		__unnamed_1,@object
	.size		__unnamed_1,(__unnamed_2 - __unnamed_1)
__unnamed_1:
        /*00d2*/ 	.byte	0x61, 0x75, 0x74, 0x6f, 0x20, 0x63, 0x75, 0x74, 0x65, 0x3a, 0x3a, 0x61, 0x73, 0x5f, 0x70, 0x6f
        /* <DEDUP_REMOVED lines=24> */
        /*0262*/ 	.byte	0x43, 0x3c, 0x32, 0x30, 0x34, 0x38, 0x3e, 0x3e, 0x3e, 0x3e, 0x5d, 0x00
	.type		__unnamed_2,@object
	.size		__unnamed_2,(.L_2 - __unnamed_2)
__unnamed_2:
        /* <DEDUP_REMOVED lines=40> */
        /*04ee*/ 	.byte	0x3a, 0x3a, 0x43, 0x3c, 0x30, 0x3e, 0x3e, 0x3e, 0x3e, 0x5d, 0x00
.L_2:


//--------------------- .nv.shared._ZN7cutlass13device_kernelINS_4gemm6kernel13GemmUniversalIN4cute5tupleIJiiiiEEENS1_10collective13CollectiveMmaINS1_35MainloopSm100TmaUmmaWarpSpecializedILi3ELi2ELi4ENS5_IJNS4_1CILi2EEENSA_ILi1EEESC_EEEEENS5_IJNSA_ILi128EEENSA_ILi64EEESG_EEENS_10bfloat16_tENS5_IJlSC_lEEESI_SJ_NS4_8TiledMMAINS4_8MMA_AtomIJNS4_26SM100_MMA_F16BF16_2x1SM_SSISI_SI_fLi128ELi64ELNS4_4UMMA5MajorE0ELSO_0ELNSN_7ScaleInE0ELSP_0EEEEEENS4_6LayoutINS5_IJSC_SC_SC_EEENS5_IJNSA_ILi0EEESU_SU_EEEEENS5_IJNS4_10UnderscoreESX_SX_EEEEENS4_18SM100_TMA_2SM_LOADENS4_14ComposedLayoutINS4_7SwizzleILi3ELi4ELi3EEENS4_18smem_ptr_flag_bitsILi16EEENSS_INS5_IJNSA_ILi8EEESG_EEENS5_IJSG_SC_EEEEEEEvNS4_8identityES10_S1A_vS1B_EENS_8epilogue10collective18CollectiveEpilogueINS1D_23Sm100TmaWarpSpecializedILi3ELi2ELi16ELb1ELb0EEEJNS5_IJSG_SG_SG_EEENS5_IJNSS_ISG_SC_EENSS_INS5_IJNSA_ILi16EEESB_EEENS5_IJSC_NSA_ILi32EEEEEEEEEEESI_SJ_SI_SJ_NS1D_6fusion15FusionCallbacksIS1H_NS1Q_17LinearCombinationISI_fSI_fLNS_15FloatRoundStyleE2EEES1I_S1P_JEEENS4_5SM1004TMEM4LOAD26SM100_TMEM_LOAD_32dp32b16xENS4_13SM90_TMA_LOADENS11_INS12_ILi1ELi4ELi3EEES15_NSS_INS5_IJS16_S1K_EEENS5_IJS1K_SC_EEEEEEENS4_39AutoVectorizingCopyWithAssumedAlignmentILi128EEENS4_14SM90_TMA_STOREES25_S27_S27_EEEvvEEEEvNT_6ParamsE --------------------------
	.section	.nv.shared._ZN7cutlass13device_kernelINS_4gemm6kernel13GemmUniversalIN4cute5tupleIJiiiiEEENS1_10collective13CollectiveMmaINS1_35MainloopSm100TmaUmmaWarpSpecializedILi3ELi2ELi4ENS5_IJNS4_1CILi2EEENSA_ILi1EEESC_EEEEENS5_IJNSA_ILi128EEENSA_ILi64EEESG_EEENS_10bfloat16_tENS5_IJlSC_lEEESI_SJ_NS4_8TiledMMAINS4_8MMA_AtomIJNS4_26SM100_MMA_F16BF16_2x1SM_SSISI_SI_fLi128ELi64ELNS4_4UMMA5MajorE0ELSO_0ELNSN_7ScaleInE0ELSP_0EEEEEENS4_6LayoutINS5_IJSC_SC_SC_EEENS5_IJNSA_ILi0EEESU_SU_EEEEENS5_IJNS4_10UnderscoreESX_SX_EEEEENS4_18SM100_TMA_2SM_LOADENS4_14ComposedLayoutINS4_7SwizzleILi3ELi4ELi3EEENS4_18smem_ptr_flag_bitsILi16EEENSS_INS5_IJNSA_ILi8EEESG_EEENS5_IJSG_SC_EEEEEEEvNS4_8identityES10_S1A_vS1B_EENS_8epilogue10collective18CollectiveEpilogueINS1D_23Sm100TmaWarpSpecializedILi3ELi2ELi16ELb1ELb0EEEJNS5_IJSG_SG_SG_EEENS5_IJNSS_ISG_SC_EENSS_INS5_IJNSA_ILi16EEESB_EEENS5_IJSC_NSA_ILi32EEEEEEEEEEESI_SJ_SI_SJ_NS1D_6fusion15FusionCallbacksIS1H_NS1Q_17LinearCombinationISI_fSI_fLNS_15FloatRoundStyleE2EEES1I_S1P_JEEENS4_5SM1004TMEM4LOAD26SM100_TMEM_LOAD_32dp32b16xENS4_13SM90_TMA_LOADENS11_INS12_ILi1ELi4ELi3EEES15_NSS_INS5_IJS16_S1K_EEENS5_IJS1K_SC_EEEEEEENS4_39AutoVectorizingCopyWithAssumedAlignmentILi128EEENS4_14SM90_TMA_STOREES25_S27_S27_EEEvvEEEEvNT_6ParamsE,"aw",@nobits
	.sectionflags	@""
	.align	16
	.zero		1024


//--------------------- .nv.shared.reserved.0     --------------------------
	.section	.nv.shared.reserved.0,"aw",@nobits
	.weak		__nv_reservedSMEM_offset_0_alias
	.size		__nv_reservedSMEM_offset_0_alias, 0, 64
	.other		__nv_reservedSMEM_offset_0_alias,@"STO_CUDA_RESERVED_SHARED STV_DEFAULT"
__nv_reservedSMEM_offset_0_alias:
	.zero		0
.nv.shared.reserved.0:
	.zero		64
	.weak		__nv_reservedSMEM_tcgen05_partition
	.type		__nv_reservedSMEM_tcgen05_partition,@object
	.size		__nv_reservedSMEM_tcgen05_partition,(.L_0 - __nv_reservedSMEM_tcgen05_partition)
__nv_reservedSMEM_tcgen05_partition:
	.zero		32
.L_0:


//--------------------- .nv.global                --------------------------
	.section	.nv.global,"aw",@nobits
.nv.global:
	.type		_ZN39_INTERNAL_63337b2c_4_k_cu_ac8e71dc_80474cute1_E,@object
	.size		_ZN39_INTERNAL_63337b2c_4_k_cu_ac8e71dc_80474cute1_E,(_ZN39_INTERNAL_63337b2c_4_k_cu_ac8e71dc_80474cuda3std3__45__cpo6cbeginE - _ZN39_INTERNAL_63337b2c_4_k_cu_ac8e71dc_80474cute1_E)
_ZN39_INTERNAL_63337b2c_4_k_cu_ac8e71dc_80474cute1_E:
	.zero		1
	.type		_ZN39_INTERNAL_63337b2c_4_k_cu_ac8e71dc_80474cuda3std3__45__cpo6cbeginE,@object
	.size		_ZN39_INTERNAL_63337b2c_4_k_cu_ac8e71dc_80474cuda3std3__45__cpo6cbeginE,(_ZN39_INTERNAL_63337b2c_4_k_cu_ac8e71dc_80474cuda3std3__48in_placeE - _ZN39_INTERNAL_63337b2c_4_k_cu_ac8e71dc_80474cuda3std3__45__cpo6cbeginE)
_ZN39_INTERNAL_63337b2c_4_k_cu_ac8e71dc_80474cuda3std3__45__cpo6cbeginE:
	.zero		1
	.type		_ZN39_INTERNAL_63337b2c_4_k_cu_ac8e71dc_80474cuda3std3__48in_placeE,@object
	.size		_ZN39_INTERNAL_63337b2c_4_k_cu_ac8e71dc_80474cuda3std3__48in_placeE,(_ZN39_INTERNAL_63337b2c_4_k_cu_ac8e71dc_80474cuda3std6ranges3__45__cpo9iter_moveE - _ZN39_INTERNAL_63337b2c_4_k_cu_ac8e71dc_80474cuda3std3__48in_placeE)
_ZN39_INTERNAL_63337b2c_4_k_cu_ac8e71dc_80474cuda3std3__48in_placeE:
	.zero		1
	.type		_ZN39_INTERNAL_63337b2c_4_k_cu_ac8e71dc_80474cuda3std6ranges3__45__cpo9iter_moveE,@object
	.size		_ZN39_INTERNAL_63337b2c_4_k_cu_ac8e71dc_80474cuda3std6ranges3__45__cpo9iter_moveE,(_ZN39_INTERNAL_63337b2c_4_k_cu_ac8e71dc_80474cuda3std3__45__cpo5beginE - _ZN39_INTERNAL_63337b2c_4_k_cu_ac8e71dc_80474cuda3std6ranges3__45__cpo9iter_moveE)
_ZN39_INTERNAL_63337b2c_4_k_cu_ac8e71dc_80474cuda3std6ranges3__45__cpo9iter_moveE:
	.zero		1
	.type		_ZN39_INTERNAL_63337b2c_4_k_cu_ac8e71dc_80474cuda3std3__45__cpo5beginE,@object
	.size		_ZN39_INTERNAL_63337b2c_4_k_cu_ac8e71dc_80474cuda3std3__45__cpo5beginE,(_ZN39_INTERNAL_63337b2c_4_k_cu_ac8e71dc_80474cuda3std3__441_GLOBAL__N__63337b2c_4_k_cu_ac8e71dc_80476ignoreE - _ZN39_INTERNAL_63337b2c_4_k_cu_ac8e71dc_80474cuda3std3__45__cpo5beginE)
_ZN39_INTERNAL_63337b2c_4_k_cu_ac8e71dc_80474cuda3std3__45__cpo5beginE:
	.zero		1
	.type		_ZN39_INTERNAL_63337b2c_4_k_cu_ac8e71dc_80474cuda3std3__441_GLOBAL__N__63337b2c_4_k_cu_ac8e71dc_80476ignoreE,@object
	.size		_ZN39_INTERNAL_63337b2c_4_k_cu_ac8e71dc_80474cuda3std3__441_GLOBAL__N__63337b2c_4_k_cu_ac8e71dc_80476ignoreE,(_ZN39_INTERNAL_63337b2c_4_k_cu_ac8e71dc_80474cute7productE - _ZN39_INTERNAL_63337b2c_4_k_cu_ac8e71dc_80474cuda3std3__441_GLOBAL__N__63337b2c_4_k_cu_ac8e71dc_80476ignoreE)
_ZN39_INTERNAL_63337b2c_4_k_cu_ac8e71dc_80474cuda3std3__441_GLOBAL__N__63337b2c_4_k_cu_ac8e71dc_80476ignoreE:
	.zero		1
	.type		_ZN39_INTERNAL_63337b2c_4_k_cu_ac8e71dc_80474cute7productE,@object
	.size		_ZN39_INTERNAL_63337b2c_4_k_cu_ac8e71dc_80474cute7productE,(_ZN39_INTERNAL_63337b2c_4_k_cu_ac8e71dc_80474cuda3std3__45__cpo3endE - _ZN39_INTERNAL_63337b2c_4_k_cu_ac8e71dc_80474cute7productE)
_ZN39_INTERNAL_63337b2c_4_k_cu_ac8e71dc_80474cute7productE:
	.zero		1
	.type		_ZN39_INTERNAL_63337b2c_4_k_cu_ac8e71dc_80474cuda3std3__45__cpo3endE,@object
	.size		_ZN39_INTERNAL_63337b2c_4_k_cu_ac8e71dc_80474cuda3std3__45__cpo3endE,(_ZN39_INTERNAL_63337b2c_4_k_cu_ac8e71dc_80474cuda3std3__419piecewise_constructE - _ZN39_INTERNAL_63337b2c_4_k_cu_ac8e71dc_80474cuda3std3__45__cpo3endE)
_ZN39_INTERNAL_63337b2c_4_k_cu_ac8e71dc_80474cuda3std3__45__cpo3endE:
	.zero		1
	.type		_ZN39_INTERNAL_63337b2c_4_k_cu_ac8e71dc_80474cuda3std3__419piecewise_constructE,@object
	.size		_ZN39_INTERNAL_63337b2c_4_k_cu_ac8e71dc_80474cuda3std3__419piecewise_constructE,(_ZN39_INTERNAL_63337b2c_4_k_cu_ac8e71dc_80474cuda3std3__45__cpo4cendE - _ZN39_INTERNAL_63337b2c_4_k_cu_ac8e71dc_80474cuda3std3__419piecewise_constructE)
_ZN39_INTERNAL_63337b2c_4_k_cu_ac8e71dc_80474cuda3std3__419piecewise_constructE:
	.zero		1
	.type		_ZN39_INTERNAL_63337b2c_4_k_cu_ac8e71dc_80474cuda3std3__45__cpo4cendE,@object
	.size		_ZN39_INTERNAL_63337b2c_4_k_cu_ac8e71dc_80474cuda3std3__45__cpo4cendE,(_ZN39_INTERNAL_63337b2c_4_k_cu_ac8e71dc_80474cuda3std6ranges3__45__cpo4swapE - _ZN39_INTERNAL_63337b2c_4_k_cu_ac8e71dc_80474cuda3std3__45__cpo4cendE)
_ZN39_INTERNAL_63337b2c_4_k_cu_ac8e71dc_80474cuda3std3__45__cpo4cendE:
	.zero		1
	.type		_ZN39_INTERNAL_63337b2c_4_k_cu_ac8e71dc_80474cuda3std6ranges3__45__cpo4swapE,@object
	.size		_ZN39_INTERNAL_63337b2c_4_k_cu_ac8e71dc_80474cuda3std6ranges3__45__cpo4swapE,(.L_10 - _ZN39_INTERNAL_63337b2c_4_k_cu_ac8e71dc_80474cuda3std6ranges3__45__cpo4swapE)
_ZN39_INTERNAL_63337b2c_4_k_cu_ac8e71dc_80474cuda3std6ranges3__45__cpo4swapE:
	.zero		1
.L_10:


//--------------------- .nv.constant0._ZN7cutlass13device_kernelINS_4gemm6kernel13GemmUniversalIN4cute5tupleIJiiiiEEENS1_10collective13CollectiveMmaINS1_35MainloopSm100TmaUmmaWarpSpecializedILi3ELi2ELi4ENS5_IJNS4_1CILi2EEENSA_ILi1EEESC_EEEEENS5_IJNSA_ILi128EEENSA_ILi64EEESG_EEENS_10bfloat16_tENS5_IJlSC_lEEESI_SJ_NS4_8TiledMMAINS4_8MMA_AtomIJNS4_26SM100_MMA_F16BF16_2x1SM_SSISI_SI_fLi128ELi64ELNS4_4UMMA5MajorE0ELSO_0ELNSN_7ScaleInE0ELSP_0EEEEEENS4_6LayoutINS5_IJSC_SC_SC_EEENS5_IJNSA_ILi0EEESU_SU_EEEEENS5_IJNS4_10UnderscoreESX_SX_EEEEENS4_18SM100_TMA_2SM_LOADENS4_14ComposedLayoutINS4_7SwizzleILi3ELi4ELi3EEENS4_18smem_ptr_flag_bitsILi16EEENSS_INS5_IJNSA_ILi8EEESG_EEENS5_IJSG_SC_EEEEEEEvNS4_8identityES10_S1A_vS1B_EENS_8epilogue10collective18CollectiveEpilogueINS1D_23Sm100TmaWarpSpecializedILi3ELi2ELi16ELb1ELb0EEEJNS5_IJSG_SG_SG_EEENS5_IJNSS_ISG_SC_EENSS_INS5_IJNSA_ILi16EEESB_EEENS5_IJSC_NSA_ILi32EEEEEEEEEEESI_SJ_SI_SJ_NS1D_6fusion15FusionCallbacksIS1H_NS1Q_17LinearCombinationISI_fSI_fLNS_15FloatRoundStyleE2EEES1I_S1P_JEEENS4_5SM1004TMEM4LOAD26SM100_TMEM_LOAD_32dp32b16xENS4_13SM90_TMA_LOADENS11_INS12_ILi1ELi4ELi3EEES15_NSS_INS5_IJS16_S1K_EEENS5_IJS1K_SC_EEEEEEENS4_39AutoVectorizingCopyWithAssumedAlignmentILi128EEENS4_14SM90_TMA_STOREES25_S27_S27_EEEvvEEEEvNT_6ParamsE --------------------------
	.section	.nv.constant0._ZN7cutlass13device_kernelINS_4gemm6kernel13GemmUniversalIN4cute5tupleIJiiiiEEENS1_10collective13CollectiveMmaINS1_35MainloopSm100TmaUmmaWarpSpecializedILi3ELi2ELi4ENS5_IJNS4_1CILi2EEENSA_ILi1EEESC_EEEEENS5_IJNSA_ILi128EEENSA_ILi64EEESG_EEENS_10bfloat16_tENS5_IJlSC_lEEESI_SJ_NS4_8TiledMMAINS4_8MMA_AtomIJNS4_26SM100_MMA_F16BF16_2x1SM_SSISI_SI_fLi128ELi64ELNS4_4UMMA5MajorE0ELSO_0ELNSN_7ScaleInE0ELSP_0EEEEEENS4_6LayoutINS5_IJSC_SC_SC_EEENS5_IJNSA_ILi0EEESU_SU_EEEEENS5_IJNS4_10UnderscoreESX_SX_EEEEENS4_18SM100_TMA_2SM_LOADENS4_14ComposedLayoutINS4_7SwizzleILi3ELi4ELi3EEENS4_18smem_ptr_flag_bitsILi16EEENSS_INS5_IJNSA_ILi8EEESG_EEENS5_IJSG_SC_EEEEEEEvNS4_8identityES10_S1A_vS1B_EENS_8epilogue10collective18CollectiveEpilogueINS1D_23Sm100TmaWarpSpecializedILi3ELi2ELi16ELb1ELb0EEEJNS5_IJSG_SG_SG_EEENS5_IJNSS_ISG_SC_EENSS_INS5_IJNSA_ILi16EEESB_EEENS5_IJSC_NSA_ILi32EEEEEEEEEEESI_SJ_SI_SJ_NS1D_6fusion15FusionCallbacksIS1H_NS1Q_17LinearCombinationISI_fSI_fLNS_15FloatRoundStyleE2EEES1I_S1P_JEEENS4_5SM1004TMEM4LOAD26SM100_TMEM_LOAD_32dp32b16xENS4_13SM90_TMA_LOADENS11_INS12_ILi1ELi4ELi3EEES15_NSS_INS5_IJS16_S1K_EEENS5_IJS1K_SC_EEEEEEENS4_39AutoVectorizingCopyWithAssumedAlignmentILi128EEENS4_14SM90_TMA_STOREES25_S27_S27_EEEvvEEEEvNT_6ParamsE,"a",@progbits
	.sectionflags	@""
	.align	4
.nv.constant0._ZN7cutlass13device_kernelINS_4gemm6kernel13GemmUniversalIN4cute5tupleIJiiiiEEENS1_10collective13CollectiveMmaINS1_35MainloopSm100TmaUmmaWarpSpecializedILi3ELi2ELi4ENS5_IJNS4_1CILi2EEENSA_ILi1EEESC_EEEEENS5_IJNSA_ILi128EEENSA_ILi64EEESG_EEENS_10bfloat16_tENS5_IJlSC_lEEESI_SJ_NS4_8TiledMMAINS4_8MMA_AtomIJNS4_26SM100_MMA_F16BF16_2x1SM_SSISI_SI_fLi128ELi64ELNS4_4UMMA5MajorE0ELSO_0ELNSN_7ScaleInE0ELSP_0EEEEEENS4_6LayoutINS5_IJSC_SC_SC_EEENS5_IJNSA_ILi0EEESU_SU_EEEEENS5_IJNS4_10UnderscoreESX_SX_EEEEENS4_18SM100_TMA_2SM_LOADENS4_14ComposedLayoutINS4_7SwizzleILi3ELi4ELi3EEENS4_18smem_ptr_flag_bitsILi16EEENSS_INS5_IJNSA_ILi8EEESG_EEENS5_IJSG_SC_EEEEEEEvNS4_8identityES10_S1A_vS1B_EENS_8epilogue10collective18CollectiveEpilogueINS1D_23Sm100TmaWarpSpecializedILi3ELi2ELi16ELb1ELb0EEEJNS5_IJSG_SG_SG_EEENS5_IJNSS_ISG_SC_EENSS_INS5_IJNSA_ILi16EEESB_EEENS5_IJSC_NSA_ILi32EEEEEEEEEEESI_SJ_SI_SJ_NS1D_6fusion15FusionCallbacksIS1H_NS1Q_17LinearCombinationISI_fSI_fLNS_15FloatRoundStyleE2EEES1I_S1P_JEEENS4_5SM1004TMEM4LOAD26SM100_TMEM_LOAD_32dp32b16xENS4_13SM90_TMA_LOADENS11_INS12_ILi1ELi4ELi3EEES15_NSS_INS5_IJS16_S1K_EEENS5_IJS1K_SC_EEEEEEENS4_39AutoVectorizingCopyWithAssumedAlignmentILi128EEENS4_14SM90_TMA_STOREES25_S27_S27_EEEvvEEEEvNT_6ParamsE:
	.zero		2944


//--------------------- SYMBOLS --------------------------

	.type		.nv.reservedSmem.offset0,@object
	.size		.nv.reservedSmem.offset0,0x4
	.type		.nv.reservedSmem.cap,@object
	.size		.nv.reservedSmem.cap,0x4
	.type		__assertfail,@function
